	.target	sm_86

	.elftype	@"ET_EXEC"


//--------------------- .note.nv.tkinfo           --------------------------
	.section	.note.nv.tkinfo,"",@"SHT_NOTE"
	.sectionflags	@"SHF_NOTE_NV_TKINFO"
	.tkinfo
        /*0018*/ 	.word	0x00000002
        /*0030*/ 	.string	""
        /*0030*/ 	.string	"ptxas"
        /*0030*/ 	.string	"Cuda compilation tools, release 13.1, V13.1.80"
        /*0030*/ 	.string	"Build cuda_13.1.r13.1/compiler.36836380_0"
        /*0030*/ 	.string	"-v  -arch sm_86 "



//--------------------- .note.nv.cuinfo           --------------------------
	.section	.note.nv.cuinfo,"",@"SHT_NOTE"
	.sectionflags	@"SHF_NOTE_NV_CUINFO"
        /*0018*/ 	.short	0x0002
        /*001a*/ 	.short	0x0050
        /*001c*/ 	.short	0x0083
	.zero		2


//--------------------- .nv.info                  --------------------------
	.section	.nv.info,"",@"SHT_CUDA_INFO"
	.align	4


	//----- nvinfo : EIATTR_REGCOUNT
	.align		4
        /*0000*/ 	.byte	0x04, 0x2f
        /*0002*/ 	.short	(.L_1 - .L_0)
	.align		4
.L_0:
        /*0004*/ 	.word	index@(gemm_mma_kernel)
        /*0008*/ 	.word	0x00000068


	//----- nvinfo : EIATTR_FRAME_SIZE
	.align		4
.L_1:
        /*000c*/ 	.byte	0x04, 0x11
        /*000e*/ 	.short	(.L_3 - .L_2)
	.align		4
.L_2:
        /*0010*/ 	.word	index@(gemm_mma_kernel)
        /*0014*/ 	.word	0x00000000


	//----- nvinfo : EIATTR_MIN_STACK_SIZE
	.align		4
.L_3:
        /*0018*/ 	.byte	0x04, 0x12
        /*001a*/ 	.short	(.L_5 - .L_4)
	.align		4
.L_4:
        /*001c*/ 	.word	index@(gemm_mma_kernel)
        /*0020*/ 	.word	0x00000000
.L_5:


//--------------------- .nv.info.gemm_mma_kernel  --------------------------
	.section	.nv.info.gemm_mma_kernel,"",@"SHT_CUDA_INFO"
	.sectionflags	@""
	.align	4


	//----- nvinfo : EIATTR_CUDA_API_VERSION
	.align		4
        /*0000*/ 	.byte	0x04, 0x37
        /*0002*/ 	.short	(.L_7 - .L_6)
.L_6:
        /*0004*/ 	.word	0x00000083


	//----- nvinfo : EIATTR_SW2861232_WAR
	.align		4
.L_7:
        /*0008*/ 	.byte	0x01, 0x35
	.zero		2


	//----- nvinfo : EIATTR_PARAM_CBANK
	.align		4
        /*000c*/ 	.byte	0x04, 0x0a
        /*000e*/ 	.short	(.L_9 - .L_8)
	.align		4
.L_8:
        /*0010*/ 	.word	index@(.nv.constant0.gemm_mma_kernel)
        /*0014*/ 	.short	0x0160
        /*0016*/ 	.short	0x0024


	//----- nvinfo : EIATTR_CBANK_PARAM_SIZE
	.align		4
.L_9:
        /*0018*/ 	.byte	0x03, 0x19
        /*001a*/ 	.short	0x0024


	//----- nvinfo : EIATTR_KPARAM_INFO
	.align		4
        /*001c*/ 	.byte	0x04, 0x17
        /*001e*/ 	.short	(.L_11 - .L_10)
.L_10:
        /*0020*/ 	.word	0x00000000
        /*0024*/ 	.short	0x0005
        /*0026*/ 	.short	0x0020
        /*0028*/ 	.byte	0x00, 0xf0, 0x11, 0x00


	//----- nvinfo : EIATTR_KPARAM_INFO
	.align		4
.L_11:
        /*002c*/ 	.byte	0x04, 0x17
        /*002e*/ 	.short	(.L_13 - .L_12)
.L_12:
        /*0030*/ 	.word	0x00000000
        /*0034*/ 	.short	0x0004
        /*0036*/ 	.short	0x001c
        /*0038*/ 	.byte	0x00, 0xf0, 0x11, 0x00


	//----- nvinfo : EIATTR_KPARAM_INFO
	.align		4
.L_13:
        /*003c*/ 	.byte	0x04, 0x17
        /*003e*/ 	.short	(.L_15 - .L_14)
.L_14:
        /*0040*/ 	.word	0x00000000
        /*0044*/ 	.short	0x0003
        /*0046*/ 	.short	0x0018
        /*0048*/ 	.byte	0x00, 0xf0, 0x11, 0x00


	//----- nvinfo : EIATTR_KPARAM_INFO
	.align		4
.L_15:
        /*004c*/ 	.byte	0x04, 0x17
        /*004e*/ 	.short	(.L_17 - .L_16)
.L_16:
        /*0050*/ 	.word	0x00000000
        /*0054*/ 	.short	0x0002
        /*0056*/ 	.short	0x0010
        /*0058*/ 	.byte	0x00, 0xf0, 0x21, 0x00


	//----- nvinfo : EIATTR_KPARAM_INFO
	.align		4
.L_17:
        /*005c*/ 	.byte	0x04, 0x17
        /*005e*/ 	.short	(.L_19 - .L_18)
.L_18:
        /*0060*/ 	.word	0x00000000
        /*0064*/ 	.short	0x0001
        /*0066*/ 	.short	0x0008
        /*0068*/ 	.byte	0x00, 0xf0, 0x21, 0x00


	//----- nvinfo : EIATTR_KPARAM_INFO
	.align		4
.L_19:
        /*006c*/ 	.byte	0x04, 0x17
        /*006e*/ 	.short	(.L_21 - .L_20)
.L_20:
        /*0070*/ 	.word	0x00000000
        /*0074*/ 	.short	0x0000
        /*0076*/ 	.short	0x0000
        /*0078*/ 	.byte	0x00, 0xf0, 0x21, 0x00


	//----- nvinfo : EIATTR_WMMA_USED
	.align		4
.L_21:
        /*007c*/ 	.byte	0x01, 0x2b
	.zero		2


	//----- nvinfo : EIATTR_MAXREG_COUNT
	.align		4
        /*0080*/ 	.byte	0x03, 0x1b
        /*0082*/ 	.short	0x00ff


	//----- nvinfo : EIATTR_NUM_BARRIERS
	.align		4
        /*0084*/ 	.byte	0x02, 0x4c
        /*0086*/ 	.byte	0x01
	.zero		1


	//----- nvinfo : EIATTR_MERCURY_ISA_VERSION
	.align		4
        /*0088*/ 	.byte	0x03, 0x5f
        /*008a*/ 	.short	0x0000


	//----- nvinfo : EIATTR_EXIT_INSTR_OFFSETS
	.align		4
        /*008c*/ 	.byte	0x04, 0x1c
        /*008e*/ 	.short	(.L_23 - .L_22)


	//   ....[0]....
.L_22:
        /*0090*/ 	.word	0x00003240


	//   ....[1]....
        /*0094*/ 	.word	0x00003c40


	//   ....[2]....
        /*0098*/ 	.word	0x00003d80


	//----- nvinfo : EIATTR_MAX_THREADS
	.align		4
.L_23:
        /*009c*/ 	.byte	0x04, 0x05
        /*009e*/ 	.short	(.L_25 - .L_24)
.L_24:
        /*00a0*/ 	.word	0x00000080
        /*00a4*/ 	.word	0x00000001
        /*00a8*/ 	.word	0x00000001


	//----- nvinfo : EIATTR_CRS_STACK_SIZE
	.align		4
.L_25:
        /*00ac*/ 	.byte	0x04, 0x1e
        /*00ae*/ 	.short	(.L_27 - .L_26)
.L_26:
        /*00b0*/ 	.word	0x00000000
.L_27:


//--------------------- .nv.callgraph             --------------------------
	.section	.nv.callgraph,"",@"SHT_CUDA_CALLGRAPH"
	.align	4
	.sectionentsize	8
	.align		4
        /*0000*/ 	.word	0x00000000
	.align		4
        /*0004*/ 	.word	0xffffffff
	.align		4
        /*0008*/ 	.word	0x00000000
	.align		4
        /*000c*/ 	.word	0xfffffffe
	.align		4
        /*0010*/ 	.word	0x00000000
	.align		4
        /*0014*/ 	.word	0xfffffffd
	.align		4
        /*0018*/ 	.word	0x00000000
	.align		4
        /*001c*/ 	.word	0xfffffffc


//--------------------- .nv.rel.action            --------------------------
	.section	.nv.rel.action,"",@"SHT_CUDA_RELOCINFO"
	.align	8
	.sectionentsize	8
        /*0000*/ 	.byte	0x73, 0x00, 0x00, 0x00, 0x00, 0x00, 0x00, 0x00, 0x00, 0x00, 0x00, 0x11, 0x25, 0x00, 0x05, 0x36


//--------------------- .nv.constant0.gemm_mma_kernel --------------------------
	.section	.nv.constant0.gemm_mma_kernel,"a",@progbits
	.sectionflags	@""
	.align	4
.nv.constant0.gemm_mma_kernel:
	.zero		388


//--------------------- .text.gemm_mma_kernel     --------------------------
	.section	.text.gemm_mma_kernel,"ax",@progbits
	.sectioninfo	@"SHI_REGISTERS=104"
	.align	128
        .global         gemm_mma_kernel
        .type           gemm_mma_kernel,@function
        .size           gemm_mma_kernel,(.L_x_58 - gemm_mma_kernel)
        .other          gemm_mma_kernel,@"STO_CUDA_ENTRY STV_DEFAULT"
gemm_mma_kernel:
.text.gemm_mma_kernel:
[----:B------:R-:W-:Y:S02]  /*0000*/  IMAD.MOV.U32 R1, RZ, RZ, c[0x0][0x28] ;  /* 0x00000a00ff017624 */ /* 0x000fe400078e00ff */
[----:B------:R-:W1:Y:S01]  /*0010*/  S2R R70, SR_TID.X ;  /* 0x0000000000467919 */ /* 0x000e620000002100 */
[----:B------:R-:W-:Y:S01]  /*0020*/  ULDC.64 UR4, c[0x0][0x118] ;  /* 0x0000460000047ab9 */ /* 0x000fe20000000a00 */
[----:B------:R-:W-:Y:S01]  /*0030*/  BSSY B0, `(.L_x_0) ;  /* 0x0000123000007945 */ /* 0x000fe20003800000 */
[----:B------:R-:W-:Y:S01]  /*0040*/  IMAD.MOV.U32 R69, RZ, RZ, RZ ;  /* 0x000000ffff457224 */ /* 0x000fe200078e00ff */
[----:B------:R-:W2:Y:S01]  /*0050*/  S2R R0, SR_CTAID.X ;  /* 0x0000000000007919 */ /* 0x000ea20000002500 */
[----:B------:R-:W-:Y:S02]  /*0060*/  IMAD.MOV.U32 R67, RZ, RZ, RZ ;  /* 0x000000ffff437224 */ /* 0x000fe400078e00ff */
[----:B------:R-:W-:Y:S01]  /*0070*/  IMAD.MOV.U32 R65, RZ, RZ, RZ ;  /* 0x000000ffff417224 */ /* 0x000fe200078e00ff */
[----:B------:R-:W3:Y:S01]  /*0080*/  S2R R71, SR_CTAID.Y ;  /* 0x0000000000477919 */ /* 0x000ee20000002600 */
[----:B------:R-:W-:Y:S02]  /*0090*/  IMAD.MOV.U32 R63, RZ, RZ, RZ ;  /* 0x000000ffff3f7224 */ /* 0x000fe400078e00ff */
[----:B------:R-:W-:-:S02]  /*00a0*/  IMAD.MOV.U32 R61, RZ, RZ, RZ ;  /* 0x000000ffff3d7224 */ /* 0x000fc400078e00ff */
[----:B------:R-:W-:Y:S02]  /*00b0*/  IMAD.MOV.U32 R59, RZ, RZ, RZ ;  /* 0x000000ffff3b7224 */ /* 0x000fe400078e00ff */
[----:B------:R-:W-:Y:S02]  /*00c0*/  IMAD.MOV.U32 R57, RZ, RZ, RZ ;  /* 0x000000ffff397224 */ /* 0x000fe400078e00ff */
[----:B------:R-:W-:Y:S01]  /*00d0*/  IMAD.MOV.U32 R55, RZ, RZ, RZ ;  /* 0x000000ffff377224 */ /* 0x000fe200078e00ff */
[----:B-1----:R-:W-:Y:S02]  /*00e0*/  ISETP.GT.AND P0, PT, R70, 0x1f, PT ;  /* 0x0000001f4600780c */ /* 0x002fe40003f04270 */
[----:B------:R-:W-:Y:S01]  /*00f0*/  SHF.R.S32.HI R5, RZ, 0x1f, R70 ;  /* 0x0000001fff057819 */ /* 0x000fe20000011446 */
[----:B--2---:R-:W-:-:S03]  /*0100*/  IMAD.SHL.U32 R0, R0, 0x80, RZ ;  /* 0x0000008000007824 */ /* 0x004fc600078e00ff */
[----:B------:R-:W-:Y:S01]  /*0110*/  LEA.HI R72, R5, R70, RZ, 0x5 ;  /* 0x0000004605487211 */ /* 0x000fe200078f28ff */
[----:B---3--:R-:W-:-:S03]  /*0120*/  IMAD.SHL.U32 R71, R71, 0x40, RZ ;  /* 0x0000004047477824 */ /* 0x008fc600078e00ff */
[----:B------:R-:W-:-:S03]  /*0130*/  LEA.HI.SX32 R72, R72, 0xffffffff, 0x1b ;  /* 0xffffffff48487811 */ /* 0x000fc600078fdaff */
[----:B------:R-:W-:Y:S05]  /*0140*/  @P0 BRA `(.L_x_1) ;  /* 0x0000111000000947 */ /* 0x000fea0003800000 */
[----:B------:R-:W-:-:S05]  /*0150*/  IMAD.MOV.U32 R2, RZ, RZ, c[0x0][0x180] ;  /* 0x00006000ff027624 */ /* 0x000fca00078e00ff */
[----:B------:R-:W-:-:S13]  /*0160*/  ISETP.GE.AND P0, PT, R2, 0x1, PT ;  /* 0x000000010200780c */ /* 0x000fda0003f06270 */
[----:B------:R-:W-:Y:S05]  /*0170*/  @!P0 BRA `(.L_x_2) ;  /* 0x000010d000008947 */ /* 0x000fea0003800000 */
[----:B------:R-:W-:Y:S01]  /*0180*/  IADD3 R11, -R70, 0x7f, RZ ;  /* 0x0000007f460b7810 */ /* 0x000fe20007ffe1ff */
[----:B------:R-:W-:Y:S01]  /*0190*/  BSSY B1, `(.L_x_3) ;  /* 0x0000024000017945 */ /* 0x000fe20003800000 */
[----:B------:R-:W-:Y:S02]  /*01a0*/  IMAD.MOV.U32 R10, RZ, RZ, R70 ;  /* 0x000000ffff0a7224 */ /* 0x000fe400078e0046 */
[----:B------:R-:W-:-:S04]  /*01b0*/  LEA.HI R2, R11, 0x1, RZ, 0x1b ;  /* 0x000000010b027811 */ /* 0x000fc800078fd8ff */
[----:B------:R-:W-:-:S13]  /*01c0*/  LOP3.LUT P0, R2, R2, 0x3, RZ, 0xc0, !PT ;  /* 0x0000000302027812 */ /* 0x000fda000780c0ff */
[----:B------:R-:W-:Y:S05]  /*01d0*/  @!P0 BRA `(.L_x_4) ;  /* 0x000001f000008947 */ /* 0x000fea0003800000 */
[----:B------:R-:W-:Y:S02]  /*01e0*/  IMAD.MOV.U32 R4, RZ, RZ, R2 ;  /* 0x000000ffff047224 */ /* 0x000fe400078e0002 */
[----:B------:R-:W-:-:S04]  /*01f0*/  IMAD.MOV.U32 R10, RZ, RZ, R70 ;  /* 0x000000ffff0a7224 */ /* 0x000fc800078e0046 */
.L_x_7:
[C---:B-1----:R-:W-:Y:S01]  /*0200*/  IMAD.SHL.U32 R2, R10.reuse, 0x8, RZ ;  /* 0x000000080a027824 */ /* 0x042fe200078e00ff */
[----:B------:R-:W-:Y:S01]  /*0210*/  LEA.HI R6, R10, R10, RZ, 0x1 ;  /* 0x0000000a0a067211 */ /* 0x000fe200078f08ff */
[----:B------:R-:W-:Y:S01]  /*0220*/  BSSY B2, `(.L_x_5) ;  /* 0x0000018000027945 */ /* 0x000fe20003800000 */
[----:B------:R-:W-:Y:S02]  /*0230*/  IADD3 R4, R4, -0x1, RZ ;  /* 0xffffffff04047810 */ /* 0x000fe40007ffe0ff */
[----:B------:R-:W-:Y:S02]  /*0240*/  SHF.R.S32.HI R3, RZ, 0x1f, R2 ;  /* 0x0000001fff037819 */ /* 0x000fe40000011402 */
[----:B------:R-:W-:Y:S02]  /*0250*/  SHF.R.S32.HI R6, RZ, 0x1, R6 ;  /* 0x00000001ff067819 */ /* 0x000fe40000011406 */
[----:B------:R-:W-:-:S02]  /*0260*/  LEA.HI R3, R3, R2, RZ, 0x4 ;  /* 0x0000000203037211 */ /* 0x000fc400078f20ff */
[----:B------:R-:W-:Y:S02]  /*0270*/  ISETP.NE.AND P1, PT, R4, RZ, PT ;  /* 0x000000ff0400720c */ /* 0x000fe40003f25270 */
[----:B------:R-:W-:-:S05]  /*0280*/  LOP3.LUT R3, R3, 0xfffffff0, RZ, 0xc0, !PT ;  /* 0xfffffff003037812 */ /* 0x000fca00078ec0ff */
[----:B------:R-:W-:Y:S02]  /*0290*/  IMAD.IADD R9, R2, 0x1, -R3 ;  /* 0x0000000102097824 */ /* 0x000fe400078e0a03 */
[----:B------:R-:W-:-:S03]  /*02a0*/  IMAD.IADD R2, R71, 0x1, R6 ;  /* 0x0000000147027824 */ /* 0x000fc600078e0206 */
[----:B------:R-:W-:-:S04]  /*02b0*/  ISETP.GE.AND P0, PT, R9, c[0x0][0x180], PT ;  /* 0x0000600009007a0c */ /* 0x000fc80003f06270 */
[----:B------:R-:W-:-:S13]  /*02c0*/  ISETP.GE.OR P0, PT, R2, c[0x0][0x178], P0 ;  /* 0x00005e0002007a0c */ /* 0x000fda0000706670 */
[----:B------:R-:W-:Y:S05]  /*02d0*/  @P0 BRA `(.L_x_6) ;  /* 0x000000c000000947 */ /* 0x000fea0003800000 */
[----:B------:R-:W-:Y:S01]  /*02e0*/  IMAD R2, R2, c[0x0][0x180], RZ ;  /* 0x0000600002027a24 */ /* 0x000fe200078e02ff */
[--C-:B------:R-:W-:Y:S01]  /*02f0*/  SHF.R.S32.HI R3, RZ, 0x1f, R9.reuse ;  /* 0x0000001fff037819 */ /* 0x100fe20000011409 */
[----:B------:R-:W-:-:S03]  /*0300*/  IMAD R6, R6, 0x18, R9 ;  /* 0x0000001806067824 */ /* 0x000fc600078e0209 */
[----:B------:R-:W-:-:S04]  /*0310*/  IADD3 R7, P0, R9, R2, RZ ;  /* 0x0000000209077210 */ /* 0x000fc80007f1e0ff */
[----:B------:R-:W-:Y:S02]  /*0320*/  LEA.HI.X.SX32 R8, R2, R3, 0x1, P0 ;  /* 0x0000000302087211 */ /* 0x000fe400000f0eff */
[----:B------:R-:W-:-:S04]  /*0330*/  LEA R2, P0, R7, c[0x0][0x160], 0x1 ;  /* 0x0000580007027a11 */ /* 0x000fc800078008ff */
[----:B------:R-:W-:Y:S01]  /*0340*/  LEA.HI.X R3, R7, c[0x0][0x164], R8, 0x1, P0 ;  /* 0x0000590007037a11 */ /* 0x000fe200000f0c08 */
[----:B------:R-:W-:-:S05]  /*0350*/  IMAD.SHL.U32 R7, R6, 0x2, RZ ;  /* 0x0000000206077824 */ /* 0x000fca00078e00ff */
[----:B------:R-:W-:Y:S01]  /*0360*/  @!PT LDS RZ, [RZ] ;  /* 0x00000000fffff984 */ /* 0x000fe20000000800 */
[----:B------:R-:W-:Y:S01]  /*0370*/  @!PT LDS RZ, [RZ] ;  /* 0x00000000fffff984 */ /* 0x000fe20000000800 */
[----:B------:R-:W-:Y:S01]  /*0380*/  @!PT LDS RZ, [RZ] ;  /* 0x00000000fffff984 */ /* 0x000fe20000000800 */
[----:B------:R1:W-:Y:S03]  /*0390*/  LDGSTS.E.128 [R7+0x80], [R2.64] ;  /* 0x0008000002077fae */ /* 0x0003e6000b921c44 */
.L_x_6:
[----:B------:R-:W-:Y:S05]  /*03a0*/  BSYNC B2 ;  /* 0x0000000000027941 */ /* 0x000fea0003800000 */
.L_x_5:
[----:B------:R-:W-:Y:S01]  /*03b0*/  IADD3 R10, R10, 0x20, RZ ;  /* 0x000000200a0a7810 */ /* 0x000fe20007ffe0ff */
[----:B------:R-:W-:Y:S05]  /*03c0*/  @P1 BRA `(.L_x_7) ;  /* 0xfffffe3000001947 */ /* 0x000fea000383ffff */
.L_x_4:
[----:B------:R-:W-:Y:S05]  /*03d0*/  BSYNC B1 ;  /* 0x0000000000017941 */ /* 0x000fea0003800000 */
.L_x_3:
[----:B------:R-:W-:Y:S01]  /*03e0*/  ISETP.GE.U32.AND P0, PT, R11, 0x60, PT ;  /* 0x000000600b00780c */ /* 0x000fe20003f06070 */
[----:B------:R-:W-:-:S12]  /*03f0*/  BSSY B1, `(.L_x_8) ;  /* 0x000005a000017945 */ /* 0x000fd80003800000 */
[----:B------:R-:W-:Y:S05]  /*0400*/  @!P0 BRA `(.L_x_9) ;  /* 0x0000058000008947 */ /* 0x000fea0003800000 */
.L_x_12:
[C---:B------:R-:W-:Y:S01]  /*0410*/  IADD3 R6, R10.reuse, 0x20, RZ ;  /* 0x000000200a067810 */ /* 0x040fe20007ffe0ff */
[C---:B-1----:R-:W-:Y:S01]  /*0420*/  IMAD.SHL.U32 R2, R10.reuse, 0x8, RZ ;  /* 0x000000080a027824 */ /* 0x042fe200078e00ff */
[C---:B------:R-:W-:Y:S01]  /*0430*/  IADD3 R9, R10.reuse, 0x40, RZ ;  /* 0x000000400a097810 */ /* 0x040fe20007ffe0ff */
[----:B------:R-:W-:Y:S01]  /*0440*/  BSSY B2, `(.L_x_10) ;  /* 0x0000053000027945 */ /* 0x000fe20003800000 */
[----:B------:R-:W-:Y:S01]  /*0450*/  IADD3 R13, R10, 0x60, RZ ;  /* 0x000000600a0d7810 */ /* 0x000fe20007ffe0ff */
[C---:B------:R-:W-:Y:S01]  /*0460*/  IMAD.SHL.U32 R7, R6.reuse, 0x8, RZ ;  /* 0x0000000806077824 */ /* 0x040fe200078e00ff */
[----:B------:R-:W-:Y:S01]  /*0470*/  SHF.R.S32.HI R3, RZ, 0x1f, R2 ;  /* 0x0000001fff037819 */ /* 0x000fe20000011402 */
[----:B------:R-:W-:Y:S01]  /*0480*/  IMAD.SHL.U32 R11, R9, 0x8, RZ ;  /* 0x00000008090b7824 */ /* 0x000fe200078e00ff */
[----:B------:R-:W-:Y:S02]  /*0490*/  LEA.HI R6, R6, R6, RZ, 0x1 ;  /* 0x0000000606067211 */ /* 0x000fe400078f08ff */
[----:B------:R-:W-:-:S02]  /*04a0*/  SHF.R.S32.HI R4, RZ, 0x1f, R7 ;  /* 0x0000001fff047819 */ /* 0x000fc40000011407 */
[----:B------:R-:W-:Y:S02]  /*04b0*/  LEA.HI R3, R3, R2, RZ, 0x4 ;  /* 0x0000000203037211 */ /* 0x000fe400078f20ff */
[----:B------:R-:W-:Y:S02]  /*04c0*/  LEA.HI R4, R4, R7, RZ, 0x4 ;  /* 0x0000000704047211 */ /* 0x000fe400078f20ff */
[----:B------:R-:W-:Y:S02]  /*04d0*/  LOP3.LUT R3, R3, 0xfffffff0, RZ, 0xc0, !PT ;  /* 0xfffffff003037812 */ /* 0x000fe400078ec0ff */
[----:B------:R-:W-:Y:S02]  /*04e0*/  LOP3.LUT R8, R4, 0xfffffff0, RZ, 0xc0, !PT ;  /* 0xfffffff004087812 */ /* 0x000fe400078ec0ff */
[----:B------:R-:W-:Y:S01]  /*04f0*/  LEA.HI R4, R10, R10, RZ, 0x1 ;  /* 0x0000000a0a047211 */ /* 0x000fe200078f08ff */
[----:B------:R-:W-:Y:S01]  /*0500*/  IMAD.IADD R17, R2, 0x1, -R3 ;  /* 0x0000000102117824 */ /* 0x000fe200078e0a03 */
[----:B------:R-:W-:Y:S01]  /*0510*/  SHF.R.S32.HI R2, RZ, 0x1f, R11 ;  /* 0x0000001fff027819 */ /* 0x000fe2000001140b */
[----:B------:R-:W-:Y:S01]  /*0520*/  IMAD.IADD R19, R7, 0x1, -R8 ;  /* 0x0000000107137824 */ /* 0x000fe200078e0a08 */
[----:B------:R-:W-:Y:S01]  /*0530*/  SHF.R.S32.HI R8, RZ, 0x1, R4 ;  /* 0x00000001ff087819 */ /* 0x000fe20000011404 */
[----:B------:R-:W-:Y:S01]  /*0540*/  IMAD.SHL.U32 R3, R13, 0x8, RZ ;  /* 0x000000080d037824 */ /* 0x000fe200078e00ff */
[----:B------:R-:W-:-:S02]  /*0550*/  LEA.HI R2, R2, R11, RZ, 0x4 ;  /* 0x0000000b02027211 */ /* 0x000fc400078f20ff */
[----:B------:R-:W-:Y:S01]  /*0560*/  ISETP.GE.AND P1, PT, R17, c[0x0][0x180], PT ;  /* 0x0000600011007a0c */ /* 0x000fe20003f26270 */
[----:B------:R-:W-:Y:S01]  /*0570*/  IMAD.IADD R7, R71, 0x1, R8 ;  /* 0x0000000147077824 */ /* 0x000fe200078e0208 */
[----:B------:R-:W-:Y:S02]  /*0580*/  LEA.HI R9, R9, R9, RZ, 0x1 ;  /* 0x0000000909097211 */ /* 0x000fe400078f08ff */
[----:B------:R-:W-:Y:S02]  /*0590*/  LOP3.LUT R2, R2, 0xfffffff0, RZ, 0xc0, !PT ;  /* 0xfffffff002027812 */ /* 0x000fe400078ec0ff */
[----:B------:R-:W-:Y:S02]  /*05a0*/  SHF.R.S32.HI R6, RZ, 0x1, R6 ;  /* 0x00000001ff067819 */ /* 0x000fe40000011406 */
[----:B------:R-:W-:Y:S01]  /*05b0*/  ISETP.GE.OR P1, PT, R7, c[0x0][0x178], P1 ;  /* 0x00005e0007007a0c */ /* 0x000fe20000f26670 */
[----:B------:R-:W-:Y:S01]  /*05c0*/  IMAD.IADD R20, R11, 0x1, -R2 ;  /* 0x000000010b147824 */ /* 0x000fe200078e0a02 */
[----:B------:R-:W-:Y:S01]  /*05d0*/  SHF.R.S32.HI R12, RZ, 0x1, R9 ;  /* 0x00000001ff0c7819 */ /* 0x000fe20000011409 */
[----:B------:R-:W-:Y:S01]  /*05e0*/  IMAD.IADD R9, R71, 0x1, R6 ;  /* 0x0000000147097824 */ /* 0x000fe200078e0206 */
[----:B------:R-:W-:-:S02]  /*05f0*/  ISETP.GE.AND P0, PT, R19, c[0x0][0x180], PT ;  /* 0x0000600013007a0c */ /* 0x000fc40003f06270 */
[----:B------:R-:W-:Y:S01]  /*0600*/  ISETP.GE.AND P2, PT, R20, c[0x0][0x180], PT ;  /* 0x0000600014007a0c */ /* 0x000fe20003f46270 */
[----:B------:R-:W-:Y:S01]  /*0610*/  IMAD.IADD R14, R71, 0x1, R12 ;  /* 0x00000001470e7824 */ /* 0x000fe200078e020c */
[----:B------:R-:W-:Y:S02]  /*0620*/  SHF.R.S32.HI R2, RZ, 0x1f, R3 ;  /* 0x0000001fff027819 */ /* 0x000fe40000011403 */
[----:B------:R-:W-:Y:S02]  /*0630*/  ISETP.GE.OR P0, PT, R9, c[0x0][0x178], P0 ;  /* 0x00005e0009007a0c */ /* 0x000fe40000706670 */
[----:B------:R-:W-:Y:S02]  /*0640*/  ISETP.GE.OR P2, PT, R14, c[0x0][0x178], P2 ;  /* 0x00005e000e007a0c */ /* 0x000fe40001746670 */
[----:B------:R-:W-:Y:S01]  /*0650*/  LEA.HI R4, R2, R3, RZ, 0x4 ;  /* 0x0000000302047211 */ /* 0x000fe200078f20ff */
[----:B------:R-:W-:Y:S01]  /*0660*/  @!P1 IMAD R2, R7, c[0x0][0x180], RZ ;  /* 0x0000600007029a24 */ /* 0x000fe200078e02ff */
[----:B------:R-:W-:-:S02]  /*0670*/  @!P1 SHF.R.S32.HI R7, RZ, 0x1f, R17 ;  /* 0x0000001fff079819 */ /* 0x000fc40000011411 */
[----:B------:R-:W-:Y:S02]  /*0680*/  LOP3.LUT R4, R4, 0xfffffff0, RZ, 0xc0, !PT ;  /* 0xfffffff004047812 */ /* 0x000fe400078ec0ff */
[----:B------:R-:W-:Y:S02]  /*0690*/  @!P1 IADD3 R15, P3, R17, R2, RZ ;  /* 0x00000002110f9210 */ /* 0x000fe40007f7e0ff */
[----:B------:R-:W-:Y:S01]  /*06a0*/  LEA.HI R13, R13, R13, RZ, 0x1 ;  /* 0x0000000d0d0d7211 */ /* 0x000fe200078f08ff */
[--C-:B------:R-:W-:Y:S01]  /*06b0*/  @!P0 IMAD R11, R6, 0x18, R19.reuse ;  /* 0x00000018060b8824 */ /* 0x100fe200078e0213 */
[----:B------:R-:W-:Y:S01]  /*06c0*/  @!P1 LEA.HI.X.SX32 R18, R2, R7, 0x1, P3 ;  /* 0x0000000702129211 */ /* 0x000fe200018f0eff */
[----:B------:R-:W-:Y:S01]  /*06d0*/  @!P0 IMAD R6, R9, c[0x0][0x180], RZ ;  /* 0x0000600009068a24 */ /* 0x000fe200078e02ff */
[----:B------:R-:W-:Y:S01]  /*06e0*/  @!P0 SHF.R.S32.HI R9, RZ, 0x1f, R19 ;  /* 0x0000001fff098819 */ /* 0x000fe20000011413 */
[----:B------:R-:W-:Y:S01]  /*06f0*/  @!P2 IMAD R7, R14, c[0x0][0x180], RZ ;  /* 0x000060000e07aa24 */ /* 0x000fe200078e02ff */
[----:B------:R-:W-:Y:S01]  /*0700*/  @!P1 LEA R2, P3, R15, c[0x0][0x160], 0x1 ;  /* 0x000058000f029a11 */ /* 0x000fe200078608ff */
[----:B------:R-:W-:Y:S01]  /*0710*/  IMAD.IADD R21, R3, 0x1, -R4 ;  /* 0x0000000103157824 */ /* 0x000fe200078e0a04 */
[----:B------:R-:W-:Y:S01]  /*0720*/  @!P0 IADD3 R16, P4, R19, R6, RZ ;  /* 0x0000000613108210 */ /* 0x000fe20007f9e0ff */
[----:B------:R-:W-:Y:S01]  /*0730*/  @!P1 IMAD R4, R8, 0x18, R17 ;  /* 0x0000001808049824 */ /* 0x000fe200078e0211 */
[--C-:B------:R-:W-:Y:S01]  /*0740*/  @!P2 SHF.R.S32.HI R8, RZ, 0x1f, R20.reuse ;  /* 0x0000001fff08a819 */ /* 0x100fe20000011414 */
[----:B------:R-:W-:Y:S01]  /*0750*/  @!P2 IMAD R12, R12, 0x18, R20 ;  /* 0x000000180c0ca824 */ /* 0x000fe200078e0214 */
[----:B------:R-:W-:Y:S01]  /*0760*/  @!P2 IADD3 R14, P5, R20, R7, RZ ;  /* 0x00000007140ea210 */ /* 0x000fe20007fbe0ff */
[----:B------:R-:W-:Y:S01]  /*0770*/  @!P0 IMAD.SHL.U32 R11, R11, 0x2, RZ ;  /* 0x000000020b0b8824 */ /* 0x000fe200078e00ff */
[----:B------:R-:W-:Y:S01]  /*0780*/  @!P1 LEA.HI.X R3, R15, c[0x0][0x164], R18, 0x1, P3 ;  /* 0x000059000f039a11 */ /* 0x000fe200018f0c12 */
[----:B------:R-:W-:Y:S01]  /*0790*/  @!P1 IMAD.SHL.U32 R15, R4, 0x2, RZ ;  /* 0x00000002040f9824 */ /* 0x000fe200078e00ff */
[----:B------:R-:W-:-:S02]  /*07a0*/  @!P0 LEA.HI.X.SX32 R17, R6, R9, 0x1, P4 ;  /* 0x0000000906118211 */ /* 0x000fc400020f0eff */
[----:B------:R-:W-:Y:S02]  /*07b0*/  @!P2 LEA.HI.X.SX32 R9, R7, R8, 0x1, P5 ;  /* 0x000000080709a211 */ /* 0x000fe400028f0eff */
[----:B------:R-:W-:Y:S01]  /*07c0*/  @!P0 LEA R6, P3, R16, c[0x0][0x160], 0x1 ;  /* 0x0000580010068a11 */ /* 0x000fe200078608ff */
[----:B------:R-:W-:Y:S01]  /*07d0*/  @!PT LDS RZ, [RZ] ;  /* 0x00000000fffff984 */ /* 0x000fe20000000800 */
[----:B------:R-:W-:Y:S01]  /*07e0*/  @!PT LDS RZ, [RZ] ;  /* 0x00000000fffff984 */ /* 0x000fe20000000800 */
[----:B------:R-:W-:Y:S01]  /*07f0*/  @!PT LDS RZ, [RZ] ;  /* 0x00000000fffff984 */ /* 0x000fe20000000800 */
[----:B------:R1:W-:Y:S01]  /*0800*/  @!P1 LDGSTS.E.128 [R15+0x80], [R2.64] ;  /* 0x00080000020f9fae */ /* 0x0003e2000b921c44 */
[----:B------:R-:W-:Y:S02]  /*0810*/  @!P2 LEA R8, P4, R14, c[0x0][0x160], 0x1 ;  /* 0x000058000e08aa11 */ /* 0x000fe400078808ff */
[----:B------:R-:W-:Y:S02]  /*0820*/  @!P0 LEA.HI.X R7, R16, c[0x0][0x164], R17, 0x1, P3 ;  /* 0x0000590010078a11 */ /* 0x000fe400018f0c11 */
[----:B------:R-:W-:Y:S01]  /*0830*/  SHF.R.S32.HI R4, RZ, 0x1, R13 ;  /* 0x00000001ff047819 */ /* 0x000fe2000001140d */
[----:B------:R-:W-:Y:S01]  /*0840*/  @!P2 IMAD.SHL.U32 R13, R12, 0x2, RZ ;  /* 0x000000020c0da824 */ /* 0x000fe200078e00ff */
[----:B------:R-:W-:Y:S01]  /*0850*/  @!P2 LEA.HI.X R9, R14, c[0x0][0x164], R9, 0x1, P4 ;  /* 0x000059000e09aa11 */ /* 0x000fe200020f0c09 */
[----:B------:R1:W-:Y:S01]  /*0860*/  @!P0 LDGSTS.E.128 [R11+0x80], [R6.64] ;  /* 0x00080000060b8fae */ /* 0x0003e2000b921c44 */
[----:B------:R-:W-:Y:S01]  /*0870*/  ISETP.GE.AND P1, PT, R21, c[0x0][0x180], PT ;  /* 0x0000600015007a0c */ /* 0x000fe20003f26270 */
[----:B------:R-:W-:Y:S01]  /*0880*/  IMAD.IADD R14, R71, 0x1, R4 ;  /* 0x00000001470e7824 */ /* 0x000fe200078e0204 */
[C---:B------:R-:W-:Y:S01]  /*0890*/  ISETP.GE.AND P0, PT, R10.reuse, RZ, PT ;  /* 0x000000ff0a00720c */ /* 0x040fe20003f06270 */
[----:B------:R1:W-:Y:S01]  /*08a0*/  @!P2 LDGSTS.E.128 [R13+0x80], [R8.64] ;  /* 0x00080000080dafae */ /* 0x0003e2000b921c44 */
[----:B------:R-:W-:-:S02]  /*08b0*/  IADD3 R10, R10, 0x80, RZ ;  /* 0x000000800a0a7810 */ /* 0x000fc40007ffe0ff */
[----:B------:R-:W-:-:S13]  /*08c0*/  ISETP.GE.OR P1, PT, R14, c[0x0][0x178], P1 ;  /* 0x00005e000e007a0c */ /* 0x000fda0000f26670 */
[----:B------:R-:W-:Y:S05]  /*08d0*/  @P1 BRA `(.L_x_11) ;  /* 0x0000009000001947 */ /* 0x000fea0003800000 */
[----:B-1----:R-:W-:Y:S01]  /*08e0*/  IMAD R2, R14, c[0x0][0x180], RZ ;  /* 0x000060000e027a24 */ /* 0x002fe200078e02ff */
[--C-:B------:R-:W-:Y:S01]  /*08f0*/  SHF.R.S32.HI R3, RZ, 0x1f, R21.reuse ;  /* 0x0000001fff037819 */ /* 0x100fe20000011415 */
[----:B------:R-:W-:-:S03]  /*0900*/  IMAD R4, R4, 0x18, R21 ;  /* 0x0000001804047824 */ /* 0x000fc600078e0215 */
[----:B------:R-:W-:Y:S01]  /*0910*/  IADD3 R6, P1, R21, R2, RZ ;  /* 0x0000000215067210 */ /* 0x000fe20007f3e0ff */
[----:B------:R-:W-:-:S03]  /*0920*/  IMAD.SHL.U32 R7, R4, 0x2, RZ ;  /* 0x0000000204077824 */ /* 0x000fc600078e00ff */
[----:B------:R-:W-:Y:S02]  /*0930*/  LEA.HI.X.SX32 R3, R2, R3, 0x1, P1 ;  /* 0x0000000302037211 */ /* 0x000fe400008f0eff */
[----:B------:R-:W-:-:S04]  /*0940*/  LEA R2, P1, R6, c[0x0][0x160], 0x1 ;  /* 0x0000580006027a11 */ /* 0x000fc800078208ff */
[----:B------:R-:W-:-:S05]  /*0950*/  LEA.HI.X R3, R6, c[0x0][0x164], R3, 0x1, P1 ;  /* 0x0000590006037a11 */ /* 0x000fca00008f0c03 */
[----:B------:R1:W-:Y:S04]  /*0960*/  LDGSTS.E.128 [R7+0x80], [R2.64] ;  /* 0x0008000002077fae */ /* 0x0003e8000b921c44 */
.L_x_11:
[----:B-1----:R-:W-:Y:S05]  /*0970*/  BSYNC B2 ;  /* 0x0000000000027941 */ /* 0x002fea0003800000 */
.L_x_10:
[----:B------:R-:W-:Y:S05]  /*0980*/  @!P0 BRA `(.L_x_12) ;  /* 0xfffffa8000008947 */ /* 0x000fea000383ffff */
.L_x_9:
[----:B------:R-:W-:Y:S05]  /*0990*/  BSYNC B1 ;  /* 0x0000000000017941 */ /* 0x000fea0003800000 */
.L_x_8:
[----:B------:R-:W-:Y:S01]  /*09a0*/  ISETP.GT.AND P0, PT, R70, 0xff, PT ;  /* 0x000000ff4600780c */ /* 0x000fe20003f04270 */
[----:B------:R-:W-:-:S12]  /*09b0*/  BSSY B1, `(.L_x_13) ;  /* 0x0000088000017945 */ /* 0x000fd80003800000 */
[----:B------:R-:W-:Y:S05]  /*09c0*/  @P0 BRA `(.L_x_14) ;  /* 0x0000086000000947 */ /* 0x000fea0003800000 */
[C---:B-1----:R-:W-:Y:S01]  /*09d0*/  IMNMX R3, R70.reuse, 0xe0, !PT ;  /* 0x000000e046037817 */ /* 0x042fe20007800200 */
[----:B------:R-:W-:Y:S01]  /*09e0*/  BSSY B2, `(.L_x_15) ;  /* 0x0000026000027945 */ /* 0x000fe20003800000 */
[----:B------:R-:W-:Y:S02]  /*09f0*/  IMAD.MOV.U32 R10, RZ, RZ, R70 ;  /* 0x000000ffff0a7224 */ /* 0x000fe400078e0046 */
[----:B------:R-:W-:-:S04]  /*0a00*/  IADD3 R4, -R70, 0x1f, R3 ;  /* 0x0000001f46047810 */ /* 0x000fc80007ffe103 */
[----:B------:R-:W-:-:S04]  /*0a10*/  LEA.HI R2, R4, 0x1, RZ, 0x1b ;  /* 0x0000000104027811 */ /* 0x000fc800078fd8ff */
[----:B------:R-:W-:-:S13]  /*0a20*/  LOP3.LUT P0, R2, R2, 0x3, RZ, 0xc0, !PT ;  /* 0x0000000302027812 */ /* 0x000fda000780c0ff */
[----:B------:R-:W-:Y:S05]  /*0a30*/  @!P0 BRA `(.L_x_16) ;  /* 0x0000020000008947 */ /* 0x000fea0003800000 */
[----:B------:R-:W-:Y:S02]  /*0a40*/  IMAD.MOV.U32 R6, RZ, RZ, R2 ;  /* 0x000000ffff067224 */ /* 0x000fe400078e0002 */
[----:B------:R-:W-:-:S04]  /*0a50*/  IMAD.MOV.U32 R10, RZ, RZ, R70 ;  /* 0x000000ffff0a7224 */ /* 0x000fc800078e0046 */
.L_x_19:
[----:B-1----:R-:W-:Y:S01]  /*0a60*/  IMAD.SHL.U32 R2, R10, 0x8, RZ ;  /* 0x000000080a027824 */ /* 0x002fe200078e00ff */
[----:B------:R-:W-:Y:S01]  /*0a70*/  SHF.R.S32.HI R7, RZ, 0x1f, R10 ;  /* 0x0000001fff077819 */ /* 0x000fe2000001140a */
[----:B------:R-:W-:Y:S01]  /*0a80*/  BSSY B3, `(.L_x_17) ;  /* 0x0000019000037945 */ /* 0x000fe20003800000 */
[----:B------:R-:W-:Y:S02]  /*0a90*/  IADD3 R6, R6, -0x1, RZ ;  /* 0xffffffff06067810 */ /* 0x000fe40007ffe0ff */
[----:B------:R-:W-:Y:S02]  /*0aa0*/  SHF.R.S32.HI R3, RZ, 0x1f, R2 ;  /* 0x0000001fff037819 */ /* 0x000fe40000011402 */
[----:B------:R-:W-:Y:S02]  /*0ab0*/  LEA.HI R7, R7, R10, RZ, 0x4 ;  /* 0x0000000a07077211 */ /* 0x000fe400078f20ff */
[----:B------:R-:W-:-:S02]  /*0ac0*/  LEA.HI R3, R3, R2, RZ, 0x7 ;  /* 0x0000000203037211 */ /* 0x000fc400078f38ff */
[----:B------:R-:W-:Y:S02]  /*0ad0*/  SHF.R.S32.HI R12, RZ, 0x4, R7 ;  /* 0x00000004ff0c7819 */ /* 0x000fe40000011407 */
[----:B------:R-:W-:Y:S02]  /*0ae0*/  LOP3.LUT R3, R3, 0xffffff80, RZ, 0xc0, !PT ;  /* 0xffffff8003037812 */ /* 0x000fe400078ec0ff */
[----:B------:R-:W-:-:S03]  /*0af0*/  ISETP.NE.AND P1, PT, R6, RZ, PT ;  /* 0x000000ff0600720c */ /* 0x000fc60003f25270 */
[----:B------:R-:W-:-:S04]  /*0b00*/  IMAD.IADD R9, R2, 0x1, -R3 ;  /* 0x0000000102097824 */ /* 0x000fc800078e0a03 */
[----:B------:R-:W-:-:S05]  /*0b10*/  IMAD.IADD R11, R0, 0x1, R9 ;  /* 0x00000001000b7824 */ /* 0x000fca00078e0209 */
[----:B------:R-:W-:-:S04]  /*0b20*/  ISETP.GE.AND P0, PT, R11, c[0x0][0x17c], PT ;  /* 0x00005f000b007a0c */ /* 0x000fc80003f06270 */
[----:B------:R-:W-:-:S13]  /*0b30*/  ISETP.GE.OR P0, PT, R12, c[0x0][0x180], P0 ;  /* 0x000060000c007a0c */ /* 0x000fda0000706670 */
[----:B------:R-:W-:Y:S05]  /*0b40*/  @P0 BRA `(.L_x_18) ;  /* 0x000000c000000947 */ /* 0x000fea0003800000 */
[C---:B------:R-:W-:Y:S01]  /*0b50*/  IMAD R2, R12.reuse, c[0x0][0x17c], RZ ;  /* 0x00005f000c027a24 */ /* 0x040fe200078e02ff */
[----:B------:R-:W-:Y:S01]  /*0b60*/  SHF.R.S32.HI R3, RZ, 0x1f, R11 ;  /* 0x0000001fff037819 */ /* 0x000fe2000001140b */
[----:B------:R-:W-:-:S03]  /*0b70*/  IMAD R7, R12, 0x88, R9 ;  /* 0x000000880c077824 */ /* 0x000fc600078e0209 */
[----:B------:R-:W-:Y:S01]  /*0b80*/  IADD3 R8, P0, R11, R2, RZ ;  /* 0x000000020b087210 */ /* 0x000fe20007f1e0ff */
[----:B------:R-:W-:-:S03]  /*0b90*/  IMAD.SHL.U32 R7, R7, 0x2, RZ ;  /* 0x0000000207077824 */ /* 0x000fc600078e00ff */
[----:B------:R-:W-:Y:S02]  /*0ba0*/  LEA.HI.X.SX32 R3, R2, R3, 0x1, P0 ;  /* 0x0000000302037211 */ /* 0x000fe400000f0eff */
[----:B------:R-:W-:-:S04]  /*0bb0*/  LEA R2, P0, R8, c[0x0][0x168], 0x1 ;  /* 0x00005a0008027a11 */ /* 0x000fc800078008ff */
[----:B------:R-:W-:-:S05]  /*0bc0*/  LEA.HI.X R3, R8, c[0x0][0x16c], R3, 0x1, P0 ;  /* 0x00005b0008037a11 */ /* 0x000fca00000f0c03 */
[----:B------:R-:W-:Y:S01]  /*0bd0*/  @!PT LDS RZ, [RZ] ;  /* 0x00000000fffff984 */ /* 0x000fe20000000800 */
[----:B------:R-:W-:Y:S01]  /*0be0*/  @!PT LDS RZ, [RZ] ;  /* 0x00000000fffff984 */ /* 0x000fe20000000800 */
[----:B------:R-:W-:Y:S01]  /*0bf0*/  @!PT LDS RZ, [RZ] ;  /* 0x00000000fffff984 */ /* 0x000fe20000000800 */
[----:B------:R1:W-:Y:S04]  /*0c00*/  LDGSTS.E.128 [R7+0x1880], [R2.64] ;  /* 0x0188000002077fae */ /* 0x0003e8000b921c44 */
.L_x_18:
[----:B------:R-:W-:Y:S05]  /*0c10*/  BSYNC B3 ;  /* 0x0000000000037941 */ /* 0x000fea0003800000 */
.L_x_17:
[----:B------:R-:W-:Y:S01]  /*0c20*/  IADD3 R10, R10, 0x20, RZ ;  /* 0x000000200a0a7810 */ /* 0x000fe20007ffe0ff */
[----:B------:R-:W-:Y:S05]  /*0c30*/  @P1 BRA `(.L_x_19) ;  /* 0xfffffe2000001947 */ /* 0x000fea000383ffff */
.L_x_16:
[----:B------:R-:W-:Y:S05]  /*0c40*/  BSYNC B2 ;  /* 0x0000000000027941 */ /* 0x000fea0003800000 */
.L_x_15:
[----:B------:R-:W-:-:S13]  /*0c50*/  ISETP.GE.U32.AND P0, PT, R4, 0x60, PT ;  /* 0x000000600400780c */ /* 0x000fda0003f06070 */
[----:B------:R-:W-:Y:S05]  /*0c60*/  @!P0 BRA `(.L_x_14) ;  /* 0x000005c000008947 */ /* 0x000fea0003800000 */
.L_x_22:
[C---:B------:R-:W-:Y:S01]  /*0c70*/  IADD3 R4, R10.reuse, 0x20, RZ ;  /* 0x000000200a047810 */ /* 0x040fe20007ffe0ff */
[C---:B-1----:R-:W-:Y:S01]  /*0c80*/  IMAD.SHL.U32 R2, R10.reuse, 0x8, RZ ;  /* 0x000000080a027824 */ /* 0x042fe200078e00ff */
[----:B------:R-:W-:Y:S01]  /*0c90*/  IADD3 R8, R10, 0x40, RZ ;  /* 0x000000400a087810 */ /* 0x000fe20007ffe0ff */
[----:B------:R-:W-:Y:S01]  /*0ca0*/  BSSY B2, `(.L_x_20) ;  /* 0x0000057000027945 */ /* 0x000fe20003800000 */
[----:B------:R-:W-:Y:S02]  /*0cb0*/  SHF.R.S32.HI R7, RZ, 0x1f, R4 ;  /* 0x0000001fff077819 */ /* 0x000fe40000011404 */
[----:B------:R-:W-:Y:S02]  /*0cc0*/  SHF.R.S32.HI R9, RZ, 0x1f, R8 ;  /* 0x0000001fff097819 */ /* 0x000fe40000011408 */
[----:B------:R-:W-:Y:S02]  /*0cd0*/  SHF.R.S32.HI R3, RZ, 0x1f, R2 ;  /* 0x0000001fff037819 */ /* 0x000fe40000011402 */
[----:B------:R-:W-:Y:S01]  /*0ce0*/  LEA.HI R6, R7, R4, RZ, 0x4 ;  /* 0x0000000407067211 */ /* 0x000fe200078f20ff */
[----:B------:R-:W-:Y:S01]  /*0cf0*/  IMAD.SHL.U32 R4, R4, 0x8, RZ ;  /* 0x0000000804047824 */ /* 0x000fe200078e00ff */
[----:B------:R-:W-:Y:S01]  /*0d00*/  LEA.HI R11, R9, R8, RZ, 0x4 ;  /* 0x00000008090b7211 */ /* 0x000fe200078f20ff */
[----:B------:R-:W-:Y:S01]  /*0d10*/  IMAD.SHL.U32 R8, R8, 0x8, RZ ;  /* 0x0000000808087824 */ /* 0x000fe200078e00ff */
[----:B------:R-:W-:-:S02]  /*0d20*/  LEA.HI R3, R3, R2, RZ, 0x7 ;  /* 0x0000000203037211 */ /* 0x000fc400078f38ff */
[----:B------:R-:W-:Y:S02]  /*0d30*/  SHF.R.S32.HI R9, RZ, 0x1f, R4 ;  /* 0x0000001fff097819 */ /* 0x000fe40000011404 */
[----:B------:R-:W-:Y:S02]  /*0d40*/  LOP3.LUT R3, R3, 0xffffff80, RZ, 0xc0, !PT ;  /* 0xffffff8003037812 */ /* 0x000fe400078ec0ff */
[----:B------:R-:W-:Y:S02]  /*0d50*/  SHF.R.S32.HI R13, RZ, 0x1f, R8 ;  /* 0x0000001fff0d7819 */ /* 0x000fe40000011408 */
[----:B------:R-:W-:Y:S01]  /*0d60*/  LEA.HI R9, R9, R4, RZ, 0x7 ;  /* 0x0000000409097211 */ /* 0x000fe200078f38ff */
[----:B------:R-:W-:Y:S01]  /*0d70*/  IMAD.IADD R15, R2, 0x1, -R3 ;  /* 0x00000001020f7824 */ /* 0x000fe200078e0a03 */
[----:B------:R-:W-:Y:S02]  /*0d80*/  LEA.HI R13, R13, R8, RZ, 0x7 ;  /* 0x000000080d0d7211 */ /* 0x000fe400078f38ff */
[----:B------:R-:W-:Y:S01]  /*0d90*/  SHF.R.S32.HI R7, RZ, 0x1f, R10 ;  /* 0x0000001fff077819 */ /* 0x000fe2000001140a */
[----:B------:R-:W-:Y:S01]  /*0da0*/  IMAD.IADD R17, R0, 0x1, R15 ;  /* 0x0000000100117824 */ /* 0x000fe200078e020f */
[----:B------:R-:W-:-:S02]  /*0db0*/  LOP3.LUT R9, R9, 0xffffff80, RZ, 0xc0, !PT ;  /* 0xffffff8009097812 */ /* 0x000fc400078ec0ff */
[----:B------:R-:W-:Y:S02]  /*0dc0*/  LOP3.LUT R13, R13, 0xffffff80, RZ, 0xc0, !PT ;  /* 0xffffff800d0d7812 */ /* 0x000fe400078ec0ff */
[----:B------:R-:W-:Y:S01]  /*0dd0*/  LEA.HI R7, R7, R10, RZ, 0x4 ;  /* 0x0000000a07077211 */ /* 0x000fe200078f20ff */
[----:B------:R-:W-:Y:S01]  /*0de0*/  IMAD.IADD R19, R4, 0x1, -R9 ;  /* 0x0000000104137824 */ /* 0x000fe200078e0a09 */
[----:B------:R-:W-:Y:S01]  /*0df0*/  ISETP.GE.AND P1, PT, R17, c[0x0][0x17c], PT ;  /* 0x00005f0011007a0c */ /* 0x000fe20003f26270 */
[----:B------:R-:W-:Y:S01]  /*0e00*/  IMAD.IADD R23, R8, 0x1, -R13 ;  /* 0x0000000108177824 */ /* 0x000fe200078e0a0d */
[----:B------:R-:W-:Y:S01]  /*0e10*/  SHF.R.S32.HI R14, RZ, 0x4, R7 ;  /* 0x00000004ff0e7819 */ /* 0x000fe20000011407 */
[----:B------:R-:W-:Y:S01]  /*0e20*/  IMAD.IADD R21, R0, 0x1, R19 ;  /* 0x0000000100157824 */ /* 0x000fe200078e0213 */
[----:B------:R-:W-:Y:S01]  /*0e30*/  IADD3 R3, R10, 0x60, RZ ;  /* 0x000000600a037810 */ /* 0x000fe20007ffe0ff */
[----:B------:R-:W-:Y:S01]  /*0e40*/  IMAD.IADD R22, R0, 0x1, R23 ;  /* 0x0000000100167824 */ /* 0x000fe200078e0217 */
[----:B------:R-:W-:-:S02]  /*0e50*/  ISETP.GE.OR P1, PT, R14, c[0x0][0x180], P1 ;  /* 0x000060000e007a0c */ /* 0x000fc40000f26670 */
[----:B------:R-:W-:Y:S01]  /*0e60*/  SHF.R.S32.HI R18, RZ, 0x4, R6 ;  /* 0x00000004ff127819 */ /* 0x000fe20000011406 */
[----:B------:R-:W-:Y:S01]  /*0e70*/  IMAD.SHL.U32 R7, R3, 0x8, RZ ;  /* 0x0000000803077824 */ /* 0x000fe200078e00ff */
[----:B------:R-:W-:Y:S02]  /*0e80*/  ISETP.GE.AND P0, PT, R21, c[0x0][0x17c], PT ;  /* 0x00005f0015007a0c */ /* 0x000fe40003f06270 */
[----:B------:R-:W-:Y:S02]  /*0e90*/  SHF.R.S32.HI R20, RZ, 0x4, R11 ;  /* 0x00000004ff147819 */ /* 0x000fe4000001140b */
[----:B------:R-:W-:Y:S02]  /*0ea0*/  ISETP.GE.AND P2, PT, R22, c[0x0][0x17c], PT ;  /* 0x00005f0016007a0c */ /* 0x000fe40003f46270 */
[----:B------:R-:W-:Y:S02]  /*0eb0*/  SHF.R.S32.HI R2, RZ, 0x1f, R7 ;  /* 0x0000001fff027819 */ /* 0x000fe40000011407 */
[----:B------:R-:W-:-:S02]  /*0ec0*/  ISETP.GE.OR P0, PT, R18, c[0x0][0x180], P0 ;  /* 0x0000600012007a0c */ /* 0x000fc40000706670 */
[----:B------:R-:W-:Y:S02]  /*0ed0*/  ISETP.GE.OR P2, PT, R20, c[0x0][0x180], P2 ;  /* 0x0000600014007a0c */ /* 0x000fe40001746670 */
[----:B------:R-:W-:Y:S01]  /*0ee0*/  LEA.HI R6, R2, R7, RZ, 0x7 ;  /* 0x0000000702067211 */ /* 0x000fe200078f38ff */
[----:B------:R-:W-:Y:S01]  /*0ef0*/  @!P1 IMAD R2, R14, c[0x0][0x17c], RZ ;  /* 0x00005f000e029a24 */ /* 0x000fe200078e02ff */
[----:B------:R-:W-:Y:S02]  /*0f00*/  @!P1 SHF.R.S32.HI R9, RZ, 0x1f, R17 ;  /* 0x0000001fff099819 */ /* 0x000fe40000011411 */
[----:B------:R-:W-:Y:S02]  /*0f10*/  LOP3.LUT R6, R6, 0xffffff80, RZ, 0xc0, !PT ;  /* 0xffffff8006067812 */ /* 0x000fe400078ec0ff */
[----:B------:R-:W-:Y:S02]  /*0f20*/  @!P1 IADD3 R13, P3, R17, R2, RZ ;  /* 0x00000002110d9210 */ /* 0x000fe40007f7e0ff */
[----:B------:R-:W-:Y:S01]  /*0f30*/  SHF.R.S32.HI R4, RZ, 0x1f, R3 ;  /* 0x0000001fff047819 */ /* 0x000fe20000011403 */
[----:B------:R-:W-:Y:S01]  /*0f40*/  IMAD.IADD R17, R7, 0x1, -R6 ;  /* 0x0000000107117824 */ /* 0x000fe200078e0a06 */
[----:B------:R-:W-:Y:S01]  /*0f50*/  @!P1 LEA.HI.X.SX32 R16, R2, R9, 0x1, P3 ;  /* 0x0000000902109211 */ /* 0x000fe200018f0eff */
[----:B------:R-:W-:Y:S01]  /*0f60*/  @!P0 IMAD R6, R18, c[0x0][0x17c], RZ ;  /* 0x00005f0012068a24 */ /* 0x000fe200078e02ff */
[----:B------:R-:W-:Y:S01]  /*0f70*/  LEA.HI R12, R4, R3, RZ, 0x4 ;  /* 0x00000003040c7211 */ /* 0x000fe200078f20ff */
[----:B------:R-:W-:Y:S01]  /*0f80*/  @!P2 IMAD R7, R20, c[0x0][0x17c], RZ ;  /* 0x00005f001407aa24 */ /* 0x000fe200078e02ff */
[----:B------:R-:W-:Y:S01]  /*0f90*/  @!P1 LEA R2, P3, R13, c[0x0][0x168], 0x1 ;  /* 0x00005a000d029a11 */ /* 0x000fe200078608ff */
[----:B------:R-:W-:Y:S01]  /*0fa0*/  @!P1 IMAD R4, R14, 0x88, R15 ;  /* 0x000000880e049824 */ /* 0x000fe200078e020f */
[----:B------:R-:W-:Y:S01]  /*0fb0*/  @!P0 SHF.R.S32.HI R9, RZ, 0x1f, R21 ;  /* 0x0000001fff098819 */ /* 0x000fe20000011415 */
[----:B------:R-:W-:Y:S01]  /*0fc0*/  @!P0 IMAD R11, R18, 0x88, R19 ;  /* 0x00000088120b8824 */ /* 0x000fe200078e0213 */
[----:B------:R-:W-:Y:S01]  /*0fd0*/  @!P0 IADD3 R15, P4, R21, R6, RZ ;  /* 0x00000006150f8210 */ /* 0x000fe20007f9e0ff */
[----:B------:R-:W-:Y:S01]  /*0fe0*/  IMAD.IADD R19, R0, 0x1, R17 ;  /* 0x0000000100137824 */ /* 0x000fe200078e0211 */
[----:B------:R-:W-:Y:S01]  /*0ff0*/  @!P2 SHF.R.S32.HI R8, RZ, 0x1f, R22 ;  /* 0x0000001fff08a819 */ /* 0x000fe20000011416 */
[----:B------:R-:W-:Y:S01]  /*1000*/  @!P0 IMAD.SHL.U32 R11, R11, 0x2, RZ ;  /* 0x000000020b0b8824 */ /* 0x000fe200078e00ff */
[----:B------:R-:W-:-:S02]  /*1010*/  @!P2 IADD3 R14, P5, R22, R7, RZ ;  /* 0x00000007160ea210 */ /* 0x000fc40007fbe0ff */
[----:B------:R-:W-:Y:S01]  /*1020*/  @!P1 LEA.HI.X R3, R13, c[0x0][0x16c], R16, 0x1, P3 ;  /* 0x00005b000d039a11 */ /* 0x000fe200018f0c10 */
[----:B------:R-:W-:Y:S01]  /*1030*/  @!P1 IMAD.SHL.U32 R13, R4, 0x2, RZ ;  /* 0x00000002040d9824 */ /* 0x000fe200078e00ff */
[----:B------:R-:W-:Y:S01]  /*1040*/  @!P0 LEA.HI.X.SX32 R16, R6, R9, 0x1, P4 ;  /* 0x0000000906108211 */ /* 0x000fe200020f0eff */
[----:B------:R-:W-:Y:S01]  /*1050*/  @!P2 IMAD R4, R20, 0x88, R23 ;  /* 0x000000881404a824 */ /* 0x000fe200078e0217 */
[----:B------:R-:W-:Y:S02]  /*1060*/  @!P2 LEA.HI.X.SX32 R9, R7, R8, 0x1, P5 ;  /* 0x000000080709a211 */ /* 0x000fe400028f0eff */
[C---:B------:R-:W-:Y:S01]  /*1070*/  @!P0 LEA R6, P3, R15.reuse, c[0x0][0x168], 0x1 ;  /* 0x00005a000f068a11 */ /* 0x040fe200078608ff */
[----:B------:R-:W-:Y:S01]  /*1080*/  @!PT LDS RZ, [RZ] ;  /* 0x00000000fffff984 */ /* 0x000fe20000000800 */
[----:B------:R-:W-:Y:S01]  /*1090*/  @!PT LDS RZ, [RZ] ;  /* 0x00000000fffff984 */ /* 0x000fe20000000800 */
[----:B------:R-:W-:Y:S01]  /*10a0*/  @!PT LDS RZ, [RZ] ;  /* 0x00000000fffff984 */ /* 0x000fe20000000800 */
[----:B------:R1:W-:Y:S01]  /*10b0*/  @!P1 LDGSTS.E.128 [R13+0x1880], [R2.64] ;  /* 0x01880000020d9fae */ /* 0x0003e2000b921c44 */
[----:B------:R-:W-:Y:S02]  /*10c0*/  @!P2 LEA R8, P4, R14, c[0x0][0x168], 0x1 ;  /* 0x00005a000e08aa11 */ /* 0x000fe400078808ff */
[----:B------:R-:W-:Y:S01]  /*10d0*/  @!P0 LEA.HI.X R7, R15, c[0x0][0x16c], R16, 0x1, P3 ;  /* 0x00005b000f078a11 */ /* 0x000fe200018f0c10 */
[----:B------:R-:W-:Y:S01]  /*10e0*/  @!P2 IMAD.SHL.U32 R15, R4, 0x2, RZ ;  /* 0x00000002040fa824 */ /* 0x000fe200078e00ff */
[----:B------:R-:W-:-:S02]  /*10f0*/  @!P2 LEA.HI.X R9, R14, c[0x0][0x16c], R9, 0x1, P4 ;  /* 0x00005b000e09aa11 */ /* 0x000fc400020f0c09 */
[----:B------:R-:W-:Y:S01]  /*1100*/  SHF.R.S32.HI R12, RZ, 0x4, R12 ;  /* 0x00000004ff0c7819 */ /* 0x000fe2000001140c */
[----:B------:R1:W-:Y:S01]  /*1110*/  @!P0 LDGSTS.E.128 [R11+0x1880], [R6.64] ;  /* 0x01880000060b8fae */ /* 0x0003e2000b921c44 */
[----:B------:R-:W-:Y:S02]  /*1120*/  ISETP.GE.AND P1, PT, R19, c[0x0][0x17c], PT ;  /* 0x00005f0013007a0c */ /* 0x000fe40003f26270 */
[----:B------:R-:W-:Y:S01]  /*1130*/  ISETP.GE.AND P0, PT, R10, 0x80, PT ;  /* 0x000000800a00780c */ /* 0x000fe20003f06270 */
[----:B------:R1:W-:Y:S01]  /*1140*/  @!P2 LDGSTS.E.128 [R15+0x1880], [R8.64] ;  /* 0x01880000080fafae */ /* 0x0003e2000b921c44 */
[----:B------:R-:W-:Y:S02]  /*1150*/  ISETP.GE.OR P1, PT, R12, c[0x0][0x180], P1 ;  /* 0x000060000c007a0c */ /* 0x000fe40000f26670 */
[----:B------:R-:W-:-:S11]  /*1160*/  IADD3 R10, R10, 0x80, RZ ;  /* 0x000000800a0a7810 */ /* 0x000fd60007ffe0ff */
[----:B------:R-:W-:Y:S05]  /*1170*/  @P1 BRA `(.L_x_21) ;  /* 0x0000009000001947 */ /* 0x000fea0003800000 */
[C---:B-1----:R-:W-:Y:S01]  /*1180*/  IMAD R2, R12.reuse, c[0x0][0x17c], RZ ;  /* 0x00005f000c027a24 */ /* 0x042fe200078e02ff */
[----:B------:R-:W-:Y:S01]  /*1190*/  SHF.R.S32.HI R3, RZ, 0x1f, R19 ;  /* 0x0000001fff037819 */ /* 0x000fe20000011413 */
[----:B------:R-:W-:-:S03]  /*11a0*/  IMAD R4, R12, 0x88, R17 ;  /* 0x000000880c047824 */ /* 0x000fc600078e0211 */
[----:B------:R-:W-:Y:S01]  /*11b0*/  IADD3 R6, P1, R19, R2, RZ ;  /* 0x0000000213067210 */ /* 0x000fe20007f3e0ff */
[----:B------:R-:W-:-:S03]  /*11c0*/  IMAD.SHL.U32 R7, R4, 0x2, RZ ;  /* 0x0000000204077824 */ /* 0x000fc600078e00ff */
[----:B------:R-:W-:Y:S02]  /*11d0*/  LEA.HI.X.SX32 R3, R2, R3, 0x1, P1 ;  /* 0x0000000302037211 */ /* 0x000fe400008f0eff */
[----:B------:R-:W-:-:S04]  /*11e0*/  LEA R2, P1, R6, c[0x0][0x168], 0x1 ;  /* 0x00005a0006027a11 */ /* 0x000fc800078208ff */
[----:B------:R-:W-:-:S05]  /*11f0*/  LEA.HI.X R3, R6, c[0x0][0x16c], R3, 0x1, P1 ;  /* 0x00005b0006037a11 */ /* 0x000fca00008f0c03 */
[----:B------:R1:W-:Y:S04]  /*1200*/  LDGSTS.E.128 [R7+0x1880], [R2.64] ;  /* 0x0188000002077fae */ /* 0x0003e8000b921c44 */
.L_x_21:
[----:B-1----:R-:W-:Y:S05]  /*1210*/  BSYNC B2 ;  /* 0x0000000000027941 */ /* 0x002fea0003800000 */
.L_x_20:
[----:B------:R-:W-:Y:S05]  /*1220*/  @!P0 BRA `(.L_x_22) ;  /* 0xfffffa4000008947 */ /* 0x000fea000383ffff */
.L_x_14:
[----:B------:R-:W-:Y:S05]  /*1230*/  BSYNC B1 ;  /* 0x0000000000017941 */ /* 0x000fea0003800000 */
.L_x_13:
[----:B------:R-:W0:Y:S02]  /*1240*/  LDGDEPBAR ;  /* 0x00000000000079af */ /* 0x000e240000000000 */
.L_x_2:
[----:B------:R-:W-:-:S04]  /*1250*/  DEPBAR.LE SB0, 0x0 ;  /* 0x000080000000791a */ /* 0x000fc80000000000 */
.L_x_1:
[----:B------:R-:W-:Y:S05]  /*1260*/  BSYNC B0 ;  /* 0x0000000000007941 */ /* 0x000fea0003800000 */
.L_x_0:
[----:B------:R-:W-:Y:S01]  /*1270*/  IMAD.MOV.U32 R4, RZ, RZ, c[0x0][0x180] ;  /* 0x00006000ff047624 */ /* 0x000fe200078e00ff */
[----:B------:R-:W-:Y:S01]  /*1280*/  BAR.SYNC.DEFER_BLOCKING 0x0 ;  /* 0x0000000000007b1d */ /* 0x000fe20000010000 */
[----:B------:R-:W-:Y:S01]  /*1290*/  IMAD.MOV.U32 R54, RZ, RZ, RZ ;  /* 0x000000ffff367224 */ /* 0x000fe200078e00ff */
[----:B------:R-:W-:Y:S01]  /*12a0*/  CS2R R52, SRZ ;  /* 0x0000000000347805 */ /* 0x000fe2000001ff00 */
[----:B------:R-:W-:Y:S01]  /*12b0*/  IMAD.MOV.U32 R56, RZ, RZ, RZ ;  /* 0x000000ffff387224 */ /* 0x000fe200078e00ff */
[----:B------:R-:W-:Y:S01]  /*12c0*/  ISETP.GE.AND P0, PT, R4, 0x1, PT ;  /* 0x000000010400780c */ /* 0x000fe20003f06270 */
[----:B------:R-:W-:Y:S01]  /*12d0*/  CS2R R50, SRZ ;  /* 0x0000000000327805 */ /* 0x000fe2000001ff00 */
[----:B------:R-:W-:Y:S01]  /*12e0*/  IMAD.MOV.U32 R58, RZ, RZ, RZ ;  /* 0x000000ffff3a7224 */ /* 0x000fe200078e00ff */
        /* <DEDUP_REMOVED lines=10> */
[----:B-1----:R-:W-:Y:S01]  /*1390*/  CS2R R2, SRZ ;  /* 0x0000000000027805 */ /* 0x002fe2000001ff00 */
[----:B------:R-:W-:Y:S05]  /*13a0*/  @!P0 BRA `(.L_x_23) ;  /* 0x00001e8000008947 */ /* 0x000fea0003800000 */
[----:B------:R-:W-:Y:S01]  /*13b0*/  IADD3 R3, R4, 0xf, RZ ;  /* 0x0000000f04037810 */ /* 0x000fe20007ffe0ff */
[C---:B------:R-:W-:Y:S01]  /*13c0*/  IMAD.SHL.U32 R75, R70.reuse, 0x8, RZ ;  /* 0x00000008464b7824 */ /* 0x040fe200078e00ff */
[----:B------:R-:W-:Y:S01]  /*13d0*/  IADD3 R4, R70, 0x20, RZ ;  /* 0x0000002046047810 */ /* 0x000fe20007ffe0ff */
[----:B------:R-:W-:Y:S01]  /*13e0*/  IMAD.MOV.U32 R81, RZ, RZ, RZ ;  /* 0x000000ffff517224 */ /* 0x000fe200078e00ff */
[----:B------:R-:W-:Y:S01]  /*13f0*/  SHF.R.S32.HI R6, RZ, 0x1f, R3 ;  /* 0x0000001fff067819 */ /* 0x000fe20000011403 */
[----:B------:R-:W-:Y:S01]  /*1400*/  IMAD.MOV.U32 R54, RZ, RZ, RZ ;  /* 0x000000ffff367224 */ /* 0x000fe200078e00ff */
[----:B------:R-:W-:Y:S01]  /*1410*/  SHF.R.S32.HI R2, RZ, 0x1f, R75 ;  /* 0x0000001fff027819 */ /* 0x000fe2000001144b */
[----:B------:R-:W-:Y:S01]  /*1420*/  IMAD.SHL.U32 R77, R4, 0x8, RZ ;  /* 0x00000008044d7824 */ /* 0x000fe200078e00ff */
[----:B------:R-:W-:Y:S01]  /*1430*/  IADD3 R73, R70, 0x40, RZ ;  /* 0x0000004046497810 */ /* 0x000fe20007ffe0ff */
[----:B------:R-:W-:Y:S01]  /*1440*/  CS2R R52, SRZ ;  /* 0x0000000000347805 */ /* 0x000fe2000001ff00 */
[----:B------:R-:W-:Y:S01]  /*1450*/  LEA.HI R90, R6, R3, RZ, 0x4 ;  /* 0x00000003065a7211 */ /* 0x000fe200078f20ff */
[----:B------:R-:W-:Y:S01]  /*1460*/  IMAD.MOV.U32 R56, RZ, RZ, RZ ;  /* 0x000000ffff387224 */ /* 0x000fe200078e00ff */
[CC--:B------:R-:W-:Y:S01]  /*1470*/  LEA.HI R3, R2.reuse, R75.reuse, RZ, 0x4 ;  /* 0x0000004b02037211 */ /* 0x0c0fe200078f20ff */
[----:B------:R-:W-:Y:S01]  /*1480*/  IMAD.SHL.U32 R79, R73, 0x8, RZ ;  /* 0x00000008494f7824 */ /* 0x000fe200078e00ff */
[----:B------:R-:W-:Y:S01]  /*1490*/  LEA.HI R2, R2, R75, RZ, 0x7 ;  /* 0x0000004b02027211 */ /* 0x000fe200078f38ff */
[----:B------:R-:W-:Y:S01]  /*14a0*/  CS2R R50, SRZ ;  /* 0x0000000000327805 */ /* 0x000fe2000001ff00 */
[----:B------:R-:W-:Y:S01]  /*14b0*/  LOP3.LUT R74, R3, 0xfffffff0, RZ, 0xc0, !PT ;  /* 0xfffffff0034a7812 */ /* 0x000fe200078ec0ff */
[----:B------:R-:W-:Y:S01]  /*14c0*/  IMAD.MOV.U32 R58, RZ, RZ, RZ ;  /* 0x000000ffff3a7224 */ /* 0x000fe200078e00ff */
[----:B------:R-:W-:Y:S01]  /*14d0*/  LOP3.LUT R2, R2, 0xffffff80, RZ, 0xc0, !PT ;  /* 0xffffff8002027812 */ /* 0x000fe200078ec0ff */
[----:B------:R-:W-:Y:S01]  /*14e0*/  CS2R R48, SRZ ;  /* 0x0000000000307805 */ /* 0x000fe2000001ff00 */
[----:B------:R-:W-:Y:S01]  /*14f0*/  SHF.R.S32.HI R6, RZ, 0x1f, R77 ;  /* 0x0000001fff067819 */ /* 0x000fe2000001144d */
[C---:B------:R-:W-:Y:S01]  /*1500*/  IMAD.IADD R74, R75.reuse, 0x1, -R74 ;  /* 0x000000014b4a7824 */ /* 0x040fe200078e0a4a */
[----:B------:R-:W-:Y:S01]  /*1510*/  SHF.R.S32.HI R8, RZ, 0x1f, R79 ;  /* 0x0000001fff087819 */ /* 0x000fe2000001144f */
[----:B------:R-:W-:Y:S01]  /*1520*/  IMAD.IADD R75, R75, 0x1, -R2 ;  /* 0x000000014b4b7824 */ /* 0x000fe200078e0a02 */
[----:B------:R-:W-:Y:S01]  /*1530*/  LEA.HI R2, R6, R77, RZ, 0x4 ;  /* 0x0000004d06027211 */ /* 0x000fe200078f20ff */
[----:B------:R-:W-:Y:S01]  /*1540*/  IMAD.MOV.U32 R60, RZ, RZ, RZ ;  /* 0x000000ffff3c7224 */ /* 0x000fe200078e00ff */
[----:B------:R-:W-:Y:S01]  /*1550*/  LEA.HI R3, R8, R79, RZ, 0x4 ;  /* 0x0000004f08037211 */ /* 0x000fe200078f20ff */
[----:B------:R-:W-:Y:S01]  /*1560*/  CS2R R46, SRZ ;  /* 0x00000000002e7805 */ /* 0x000fe2000001ff00 */
[-C--:B------:R-:W-:Y:S01]  /*1570*/  LEA.HI R82, R5, R70.reuse, RZ, 0x4 ;  /* 0x0000004605527211 */ /* 0x080fe200078f20ff */
[----:B------:R-:W-:Y:S01]  /*1580*/  IMAD.MOV.U32 R62, RZ, RZ, RZ ;  /* 0x000000ffff3e7224 */ /* 0x000fe200078e00ff */
[----:B------:R-:W-:Y:S01]  /*1590*/  LEA.HI R6, R6, R77, RZ, 0x7 ;  /* 0x0000004d06067211 */ /* 0x000fe200078f38ff */
[----:B------:R-:W-:Y:S01]  /*15a0*/  CS2R R44, SRZ ;  /* 0x00000000002c7805 */ /* 0x000fe2000001ff00 */
[----:B------:R-:W-:Y:S01]  /*15b0*/  LEA.HI R8, R8, R79, RZ, 0x7 ;  /* 0x0000004f08087211 */ /* 0x000fe200078f38ff */
[----:B------:R-:W-:Y:S01]  /*15c0*/  IMAD.MOV.U32 R64, RZ, RZ, RZ ;  /* 0x000000ffff407224 */ /* 0x000fe200078e00ff */
[----:B------:R-:W-:Y:S01]  /*15d0*/  LEA.HI R85, R70, R70, RZ, 0x1 ;  /* 0x0000004646557211 */ /* 0x000fe200078f08ff */
[----:B------:R-:W-:Y:S01]  /*15e0*/  CS2R R42, SRZ ;  /* 0x00000000002a7805 */ /* 0x000fe2000001ff00 */
[----:B------:R-:W-:Y:S01]  /*15f0*/  SHF.R.S32.HI R5, RZ, 0x1f, R4 ;  /* 0x0000001fff057819 */ /* 0x000fe20000011404 */
[----:B------:R-:W-:Y:S01]  /*1600*/  IMAD.MOV.U32 R66, RZ, RZ, RZ ;  /* 0x000000ffff427224 */ /* 0x000fe200078e00ff */
[----:B------:R-:W-:Y:S01]  /*1610*/  LEA.HI R86, R4, R4, RZ, 0x1 ;  /* 0x0000000404567211 */ /* 0x000fe200078f08ff */
[----:B------:R-:W-:Y:S01]  /*1620*/  CS2R R40, SRZ ;  /* 0x0000000000287805 */ /* 0x000fe2000001ff00 */
[----:B------:R-:W-:Y:S01]  /*1630*/  LEA.HI R87, R73, R73, RZ, 0x1 ;  /* 0x0000004949577211 */ /* 0x000fe200078f08ff */
[----:B------:R-:W-:Y:S01]  /*1640*/  IMAD.MOV.U32 R68, RZ, RZ, RZ ;  /* 0x000000ffff447224 */ /* 0x000fe200078e00ff */
[----:B------:R-:W-:Y:S01]  /*1650*/  IMNMX R83, R70, 0x60, !PT ;  /* 0x0000006046537817 */ /* 0x000fe20007800200 */
[----:B------:R-:W-:Y:S01]  /*1660*/  IMAD.IADD R96, R0, 0x1, R75 ;  /* 0x0000000100607824 */ /* 0x000fe200078e024b */
[----:B------:R-:W-:-:S02]  /*1670*/  IMNMX R7, R70, 0xe0, !PT ;  /* 0x000000e046077817 */ /* 0x000fc40007800200 */
[----:B------:R-:W-:Y:S02]  /*1680*/  LOP3.LUT R2, R2, 0xfffffff0, RZ, 0xc0, !PT ;  /* 0xfffffff002027812 */ /* 0x000fe400078ec0ff */
[----:B------:R-:W-:Y:S02]  /*1690*/  LOP3.LUT R78, R3, 0xfffffff0, RZ, 0xc0, !PT ;  /* 0xfffffff0034e7812 */ /* 0x000fe400078ec0ff */
[----:B------:R-:W-:Y:S01]  /*16a0*/  LOP3.LUT R6, R6, 0xffffff80, RZ, 0xc0, !PT ;  /* 0xffffff8006067812 */ /* 0x000fe200078ec0ff */
[----:B------:R-:W-:Y:S01]  /*16b0*/  IMAD.IADD R76, R77, 0x1, -R2 ;  /* 0x000000014d4c7824 */ /* 0x000fe200078e0a02 */
[----:B------:R-:W-:Y:S01]  /*16c0*/  LOP3.LUT R8, R8, 0xffffff80, RZ, 0xc0, !PT ;  /* 0xffffff8008087812 */ /* 0x000fe200078ec0ff */
[----:B------:R-:W-:Y:S01]  /*16d0*/  IMAD.IADD R78, R79, 0x1, -R78 ;  /* 0x000000014f4e7824 */ /* 0x000fe200078e0a4e */
[----:B------:R-:W-:Y:S01]  /*16e0*/  LEA.HI R5, R5, R4, RZ, 0x4 ;  /* 0x0000000405057211 */ /* 0x000fe200078f20ff */
[----:B------:R-:W-:Y:S01]  /*16f0*/  IMAD.IADD R77, R77, 0x1, -R6 ;  /* 0x000000014d4d7824 */ /* 0x000fe200078e0a06 */
[----:B------:R-:W-:Y:S01]  /*1700*/  SHF.R.S32.HI R85, RZ, 0x1, R85 ;  /* 0x00000001ff557819 */ /* 0x000fe20000011455 */
[----:B------:R-:W-:Y:S01]  /*1710*/  IMAD.IADD R79, R79, 0x1, -R8 ;  /* 0x000000014f4f7824 */ /* 0x000fe200078e0a08 */
[----:B------:R-:W-:Y:S01]  /*1720*/  SHF.R.S32.HI R86, RZ, 0x1, R86 ;  /* 0x00000001ff567819 */ /* 0x000fe20000011456 */
[----:B------:R-:W-:Y:S01]  /*1730*/  CS2R R2, SRZ ;  /* 0x0000000000027805 */ /* 0x000fe2000001ff00 */
[----:B------:R-:W-:Y:S01]  /*1740*/  SHF.R.S32.HI R87, RZ, 0x1, R87 ;  /* 0x00000001ff577819 */ /* 0x000fe20000011457 */
[C---:B------:R-:W-:Y:S01]  /*1750*/  IMAD.IADD R99, R71.reuse, 0x1, R85 ;  /* 0x0000000147637824 */ /* 0x040fe200078e0255 */
[C---:B------:R-:W-:Y:S01]  /*1760*/  IADD3 R83, -R70.reuse, 0x1f, R83 ;  /* 0x0000001f46537810 */ /* 0x040fe20007ffe153 */
[C---:B------:R-:W-:Y:S01]  /*1770*/  IMAD.IADD R100, R71.reuse, 0x1, R86 ;  /* 0x0000000147647824 */ /* 0x040fe200078e0256 */
[----:B------:R-:W-:Y:S01]  /*1780*/  IADD3 R84, -R70, 0x1f, R7 ;  /* 0x0000001f46547810 */ /* 0x000fe20007ffe107 */
[----:B------:R-:W-:Y:S01]  /*1790*/  IMAD.IADD R101, R71, 0x1, R87 ;  /* 0x0000000147657824 */ /* 0x000fe200078e0257 */
[----:B------:R-:W-:Y:S01]  /*17a0*/  SHF.R.S32.HI R4, RZ, 0x1f, R73 ;  /* 0x0000001fff047819 */ /* 0x000fe20000011449 */
[----:B------:R-:W-:Y:S01]  /*17b0*/  IMAD R93, R99, c[0x0][0x180], RZ ;  /* 0x00006000635d7a24 */ /* 0x000fe200078e02ff */
[----:B------:R-:W-:Y:S01]  /*17c0*/  LEA.HI R89, R83, 0x1, RZ, 0x1b ;  /* 0x0000000153597811 */ /* 0x000fe200078fd8ff */
[----:B------:R-:W-:Y:S01]  /*17d0*/  IMAD R94, R100, c[0x0][0x180], RZ ;  /* 0x00006000645e7a24 */ /* 0x000fe200078e02ff */
[----:B------:R-:W-:Y:S01]  /*17e0*/  LEA.HI R4, R4, R73, RZ, 0x4 ;  /* 0x0000004904047211 */ /* 0x000fe200078f20ff */
[----:B------:R-:W-:Y:S01]  /*17f0*/  IMAD R95, R101, c[0x0][0x180], RZ ;  /* 0x00006000655f7a24 */ /* 0x000fe200078e02ff */
[----:B------:R-:W-:Y:S01]  /*1800*/  LEA.HI R91, R84, 0x1, RZ, 0x1b ;  /* 0x00000001545b7811 */ /* 0x000fe200078fd8ff */
[----:B------:R-:W-:Y:S01]  /*1810*/  IMAD.IADD R97, R0, 0x1, R77 ;  /* 0x0000000100617824 */ /* 0x000fe200078e024d */
[----:B------:R-:W-:Y:S01]  /*1820*/  IADD3 R80, R70, 0x60, RZ ;  /* 0x0000006046507810 */ /* 0x000fe20007ffe0ff */
[----:B------:R-:W-:Y:S01]  /*1830*/  IMAD.IADD R98, R0, 0x1, R79 ;  /* 0x0000000100627824 */ /* 0x000fe200078e024f */
[----:B------:R-:W-:-:S02]  /*1840*/  SHF.R.S32.HI R82, RZ, 0x4, R82 ;  /* 0x00000004ff527819 */ /* 0x000fc40000011452 */
[----:B------:R-:W-:Y:S02]  /*1850*/  SHF.R.S32.HI R88, RZ, 0x4, R5 ;  /* 0x00000004ff587819 */ /* 0x000fe40000011405 */
[----:B------:R-:W-:Y:S02]  /*1860*/  SHF.R.S32.HI R90, RZ, 0x4, R90 ;  /* 0x00000004ff5a7819 */ /* 0x000fe4000001145a */
[----:B------:R-:W-:Y:S02]  /*1870*/  SHF.R.S32.HI R92, RZ, 0x4, R4 ;  /* 0x00000004ff5c7819 */ /* 0x000fe40000011404 */
[----:B------:R-:W-:Y:S02]  /*1880*/  LOP3.LUT R89, R89, 0x3, RZ, 0xc0, !PT ;  /* 0x0000000359597812 */ /* 0x000fe400078ec0ff */
[----:B------:R-:W-:Y:S02]  /*1890*/  LOP3.LUT R91, R91, 0x3, RZ, 0xc0, !PT ;  /* 0x000000035b5b7812 */ /* 0x000fe400078ec0ff */
.L_x_49:
[----:B------:R-:W-:-:S13]  /*18a0*/  ISETP.GE.AND P0, PT, R70, 0x20, PT ;  /* 0x000000204600780c */ /* 0x000fda0003f06270 */
[----:B-1----:R-:W-:Y:S05]  /*18b0*/  @!P0 BRA `(.L_x_24) ;  /* 0x000003b000008947 */ /* 0x002fea0003800000 */
[----:B------:R-:W1:Y:S01]  /*18c0*/  S2R R7, SR_LANEID ;  /* 0x0000000000077919 */ /* 0x000e620000000000 */
[----:B------:R-:W-:Y:S01]  /*18d0*/  LOP3.LUT R4, R81, 0x1, RZ, 0xc0, !PT ;  /* 0x0000000151047812 */ /* 0x000fe200078ec0ff */
[----:B------:R-:W-:Y:S01]  /*18e0*/  IMAD.MOV.U32 R9, RZ, RZ, 0xc00 ;  /* 0x00000c00ff097424 */ /* 0x000fe200078e00ff */
[----:B------:R-:W-:Y:S01]  /*18f0*/  WARPSYNC 0xffffffff ;  /* 0xffffffff00007948 */ /* 0x000fe20003800000 */
[--C-:B-1----:R-:W-:Y:S02]  /*1900*/  SHF.R.U32.HI R5, RZ, 0x3, R7.reuse ;  /* 0x00000003ff057819 */ /* 0x102fe40000011607 */
[----:B------:R-:W-:Y:S02]  /*1910*/  LOP3.LUT R6, R7, 0x7, RZ, 0xc0, !PT ;  /* 0x0000000707067812 */ /* 0x000fe400078ec0ff */
[----:B------:R-:W-:Y:S01]  /*1920*/  SHF.R.U32.HI R7, RZ, 0x4, R7 ;  /* 0x00000004ff077819 */ /* 0x000fe20000011607 */
[----:B------:R-:W-:Y:S02]  /*1930*/  IMAD.SHL.U32 R11, R5, 0x8, RZ ;  /* 0x00000008050b7824 */ /* 0x000fe400078e00ff */
[----:B------:R-:W-:-:S02]  /*1940*/  IMAD R5, R4, R9, 0x80 ;  /* 0x0000008004057424 */ /* 0x000fc400078e0209 */
[----:B------:R-:W-:Y:S01]  /*1950*/  IMAD.SHL.U32 R7, R7, 0x8, RZ ;  /* 0x0000000807077824 */ /* 0x000fe200078e00ff */
[----:B------:R-:W-:Y:S01]  /*1960*/  LOP3.LUT R6, R11, 0x8, R6, 0xe2, !PT ;  /* 0x000000080b067812 */ /* 0x000fe200078ee206 */
[----:B------:R-:W-:Y:S02]  /*1970*/  IMAD R5, R72, 0x3f0, R5 ;  /* 0x000003f048057824 */ /* 0x000fe400078e0205 */
[----:B------:R-:W-:Y:S02]  /*1980*/  IMAD R4, R4, 0x1100, RZ ;  /* 0x0000110004047824 */ /* 0x000fe400078e02ff */
[C-C-:B------:R-:W-:Y:S02]  /*1990*/  IMAD R8, R6.reuse, 0x18, R7.reuse ;  /* 0x0000001806087824 */ /* 0x140fe400078e0207 */
[----:B------:R-:W-:Y:S01]  /*19a0*/  IMAD R28, R6, 0x88, R7 ;  /* 0x00000088061c7824 */ /* 0x000fe200078e0207 */
[----:B------:R-:W-:Y:S01]  /*19b0*/  IADD3 R7, R4, 0x18a0, RZ ;  /* 0x000018a004077810 */ /* 0x000fe20007ffe0ff */
[----:B------:R-:W-:Y:S01]  /*19c0*/  IMAD.U32 R6, R8, 0x2, R5 ;  /* 0x0000000208067824 */ /* 0x000fe200078e0005 */
[----:B------:R-:W-:-:S02]  /*19d0*/  IADD3 R5, R4, 0x1880, RZ ;  /* 0x0000188004057810 */ /* 0x000fc40007ffe0ff */
[----:B------:R-:W-:Y:S01]  /*19e0*/  IADD3 R9, R4, 0x18c0, RZ ;  /* 0x000018c004097810 */ /* 0x000fe20007ffe0ff */
[----:B------:R-:W-:Y:S01]  /*19f0*/  IMAD.U32 R12, R28, 0x2, R7 ;  /* 0x000000021c0c7824 */ /* 0x000fe200078e0007 */
        /* <DEDUP_REMOVED lines=9> */
[C---:B------:R-:W-:Y:S01]  /*1a90*/  IMAD.U32 R30, R28.reuse, 0x2, R21 ;  /* 0x000000021c1e7824 */ /* 0x040fe200078e0015 */
[----:B------:R-:W-:Y:S01]  /*1aa0*/  LDSM.16.M88.4 R4, [R6] ;  /* 0x000000000604783b */ /* 0x000fe20000000200 */
[----:B------:R-:W-:-:S02]  /*1ab0*/  IMAD.U32 R32, R28, 0x2, R25 ;  /* 0x000000021c207824 */ /* 0x000fc400078e0019 */
[----:B------:R-:W-:Y:S01]  /*1ac0*/  IMAD.U32 R36, R28, 0x2, R29 ;  /* 0x000000021c247824 */ /* 0x000fe200078e001d */
[----:B------:R-:W1:Y:S04]  /*1ad0*/  LDSM.16.MT88.4 R8, [R8] ;  /* 0x000000000808783b */ /* 0x000e680000004200 */
[----:B------:R-:W2:Y:S04]  /*1ae0*/  LDSM.16.MT88.4 R12, [R12] ;  /* 0x000000000c0c783b */ /* 0x000ea80000004200 */
[----:B------:R-:W3:Y:S04]  /*1af0*/  LDSM.16.MT88.4 R16, [R16] ;  /* 0x000000001010783b */ /* 0x000ee80000004200 */
[----:B------:R-:W4:Y:S04]  /*1b00*/  LDSM.16.MT88.4 R20, [R20] ;  /* 0x000000001414783b */ /* 0x000f280000004200 */
[----:B------:R-:W5:Y:S04]  /*1b10*/  LDSM.16.MT88.4 R24, [R24] ;  /* 0x000000001818783b */ /* 0x000f680000004200 */
[----:B------:R-:W3:Y:S04]  /*1b20*/  LDSM.16.MT88.4 R28, [R30] ;  /* 0x000000001e1c783b */ /* 0x000ee80000004200 */
[----:B------:R-:W3:Y:S04]  /*1b30*/  LDSM.16.MT88.4 R32, [R32] ;  /* 0x000000002020783b */ /* 0x000ee80000004200 */
[----:B------:R-:W3:Y:S01]  /*1b40*/  LDSM.16.MT88.4 R36, [R36] ;  /* 0x000000002424783b */ /* 0x000ee20000004200 */
[C---:B-1----:R-:W-:Y:S08]  /*1b50*/  HMMA.16816.F16 R2, R4.reuse, R8, R2 ;  /* 0x000000080402723c */ /* 0x042ff00000000802 */
[C---:B------:R-:W-:Y:S08]  /*1b60*/  HMMA.16816.F16 R68, R4.reuse, R10, R68 ;  /* 0x0000000a0444723c */ /* 0x040ff00000000844 */
[C---:B--2---:R-:W-:Y:S08]  /*1b70*/  HMMA.16816.F16 R40, R4.reuse, R12, R40 ;  /* 0x0000000c0428723c */ /* 0x044ff00000000828 */
[C---:B------:R-:W-:Y:S08]  /*1b80*/  HMMA.16816.F16 R66, R4.reuse, R14, R66 ;  /* 0x0000000e0442723c */ /* 0x040ff00000000842 */
[C---:B---3--:R-:W-:Y:S08]  /*1b90*/  HMMA.16816.F16 R42, R4.reuse, R16, R42 ;  /* 0x00000010042a723c */ /* 0x048ff0000000082a */
[C---:B------:R-:W-:Y:S08]  /*1ba0*/  HMMA.16816.F16 R64, R4.reuse, R18, R64 ;  /* 0x000000120440723c */ /* 0x040ff00000000840 */
[C---:B----4-:R-:W-:Y:S08]  /*1bb0*/  HMMA.16816.F16 R44, R4.reuse, R20, R44 ;  /* 0x00000014042c723c */ /* 0x050ff0000000082c */
[C---:B------:R-:W-:Y:S08]  /*1bc0*/  HMMA.16816.F16 R62, R4.reuse, R22, R62 ;  /* 0x00000016043e723c */ /* 0x040ff0000000083e */
[C---:B-----5:R-:W-:Y:S08]  /*1bd0*/  HMMA.16816.F16 R46, R4.reuse, R24, R46 ;  /* 0x00000018042e723c */ /* 0x060ff0000000082e */
[C---:B------:R-:W-:Y:S08]  /*1be0*/  HMMA.16816.F16 R60, R4.reuse, R26, R60 ;  /* 0x0000001a043c723c */ /* 0x040ff0000000083c */
[C---:B------:R-:W-:Y:S08]  /*1bf0*/  HMMA.16816.F16 R48, R4.reuse, R28, R48 ;  /* 0x0000001c0430723c */ /* 0x040ff00000000830 */
[C---:B------:R-:W-:Y:S08]  /*1c00*/  HMMA.16816.F16 R58, R4.reuse, R30, R58 ;  /* 0x0000001e043a723c */ /* 0x040ff0000000083a */
[C---:B------:R-:W-:Y:S08]  /*1c10*/  HMMA.16816.F16 R50, R4.reuse, R32, R50 ;  /* 0x000000200432723c */ /* 0x040ff00000000832 */
[C---:B------:R-:W-:Y:S08]  /*1c20*/  HMMA.16816.F16 R56, R4.reuse, R34, R56 ;  /* 0x000000220438723c */ /* 0x040ff00000000838 */
[C---:B------:R-:W-:Y:S08]  /*1c30*/  HMMA.16816.F16 R52, R4.reuse, R36, R52 ;  /* 0x000000240434723c */ /* 0x040ff00000000834 */
[----:B------:R-:W-:Y:S01]  /*1c40*/  HMMA.16816.F16 R54, R4, R38, R54 ;  /* 0x000000260436723c */ /* 0x000fe20000000836 */
[----:B------:R-:W-:Y:S10]  /*1c50*/  @!UPT UIADD3 URZ, URZ, URZ, URZ ;  /* 0x0000003f3f3ff290 */ /* 0x000ff4000fffe03f */
[----:B------:R-:W-:Y:S11]  /*1c60*/  BRA `(.L_x_25) ;  /* 0x0000156000007947 */ /* 0x000ff60003800000 */
.L_x_24:
[----:B------:R-:W-:-:S04]  /*1c70*/  IADD3 R11, R81, 0x1, RZ ;  /* 0x00000001510b7810 */ /* 0x000fc80007ffe0ff */
[----:B------:R-:W-:-:S13]  /*1c80*/  ISETP.GE.AND P0, PT, R11, R90, PT ;  /* 0x0000005a0b00720c */ /* 0x000fda0003f06270 */
[----:B------:R-:W-:Y:S05]  /*1c90*/  @!P0 BRA `(.L_x_26) ;  /* 0x0000002000008947 */ /* 0x000fea0003800000 */
[----:B------:R-:W-:-:S04]  /*1ca0*/  DEPBAR.LE SB0, 0x0 ;  /* 0x000080000000791a */ /* 0x000fc80000000000 */
[----:B------:R-:W-:Y:S05]  /*1cb0*/  BRA `(.L_x_25) ;  /* 0x0000151000007947 */ /* 0x000fea0003800000 */
.L_x_26:
[----:B------:R-:W-:Y:S01]  /*1cc0*/  ISETP.GT.AND P0, PT, R70, 0x7f, PT ;  /* 0x0000007f4600780c */ /* 0x000fe20003f04270 */
[----:B------:R-:W-:-:S12]  /*1cd0*/  BSSY B0, `(.L_x_27) ;  /* 0x00000a2000007945 */ /* 0x000fd80003800000 */
[----:B------:R-:W-:Y:S05]  /*1ce0*/  @P0 BRA `(.L_x_28) ;  /* 0x00000a0000000947 */ /* 0x000fea0003800000 */
[----:B------:R-:W-:Y:S01]  /*1cf0*/  ISETP.NE.AND P0, PT, R89, RZ, PT ;  /* 0x000000ff5900720c */ /* 0x000fe20003f05270 */
[----:B------:R-:W-:Y:S01]  /*1d00*/  IMAD.MOV.U32 R5, RZ, RZ, 0xc00 ;  /* 0x00000c00ff057424 */ /* 0x000fe200078e00ff */
[----:B------:R-:W-:Y:S01]  /*1d10*/  LOP3.LUT R10, R11, 0x1, RZ, 0xc0, !PT ;  /* 0x000000010b0a7812 */ /* 0x000fe200078ec0ff */
[----:B------:R-:W-:Y:S01]  /*1d20*/  BSSY B1, `(.L_x_29) ;  /* 0x000003d000017945 */ /* 0x000fe20003800000 */
[----:B------:R-:W-:-:S03]  /*1d30*/  IMAD.MOV.U32 R13, RZ, RZ, R70 ;  /* 0x000000ffff0d7224 */ /* 0x000fc600078e0046 */
[----:B------:R-:W-:-:S06]  /*1d40*/  IMAD R10, R10, R5, 0x80 ;  /* 0x000000800a0a7424 */ /* 0x000fcc00078e0205 */
[----:B------:R-:W-:Y:S05]  /*1d50*/  @!P0 BRA `(.L_x_30) ;  /* 0x0000039000008947 */ /* 0x000fea0003800000 */
[----:B------:R-:W-:Y:S01]  /*1d60*/  IMAD R6, R11, 0x10, R74 ;  /* 0x000000100b067824 */ /* 0x000fe200078e024a */
[----:B------:R-:W-:Y:S01]  /*1d70*/  BSSY B2, `(.L_x_31) ;  /* 0x0000010000027945 */ /* 0x000fe20003800000 */
[----:B------:R-:W-:-:S03]  /*1d80*/  ISETP.NE.AND P1, PT, R89, 0x1, PT ;  /* 0x000000015900780c */ /* 0x000fc60003f25270 */
[----:B------:R-:W-:-:S04]  /*1d90*/  ISETP.GE.AND P0, PT, R6, c[0x0][0x180], PT ;  /* 0x0000600006007a0c */ /* 0x000fc80003f06270 */
[----:B------:R-:W-:-:S13]  /*1da0*/  ISETP.GE.OR P0, PT, R99, c[0x0][0x178], P0 ;  /* 0x00005e0063007a0c */ /* 0x000fda0000706670 */
[----:B------:R-:W-:Y:S05]  /*1db0*/  @P0 BRA `(.L_x_32) ;  /* 0x000000b000000947 */ /* 0x000fea0003800000 */
[----:B------:R-:W-:Y:S01]  /*1dc0*/  SHF.R.S32.HI R4, RZ, 0x1f, R6 ;  /* 0x0000001fff047819 */ /* 0x000fe20000011406 */
[----:B------:R-:W-:Y:S01]  /*1dd0*/  IMAD R7, R85, 0x18, R74 ;  /* 0x0000001855077824 */ /* 0x000fe200078e024a */
[----:B------:R-:W-:-:S03]  /*1de0*/  IADD3 R5, P0, R93, R6, RZ ;  /* 0x000000065d057210 */ /* 0x000fc60007f1e0ff */
[----:B------:R-:W-:Y:S01]  /*1df0*/  IMAD R7, R7, 0x2, R10 ;  /* 0x0000000207077824 */ /* 0x000fe200078e020a */
[----:B------:R-:W-:Y:S02]  /*1e00*/  LEA.HI.X.SX32 R6, R93, R4, 0x1, P0 ;  /* 0x000000045d067211 */ /* 0x000fe400000f0eff */
[----:B------:R-:W-:-:S04]  /*1e10*/  LEA R4, P0, R5, c[0x0][0x160], 0x1 ;  /* 0x0000580005047a11 */ /* 0x000fc800078008ff */
[----:B------:R-:W-:-:S05]  /*1e20*/  LEA.HI.X R5, R5, c[0x0][0x164], R6, 0x1, P0 ;  /* 0x0000590005057a11 */ /* 0x000fca00000f0c06 */
[----:B------:R-:W-:Y:S01]  /*1e30*/  @!PT LDS RZ, [RZ] ;  /* 0x00000000fffff984 */ /* 0x000fe20000000800 */
[----:B------:R-:W-:Y:S01]  /*1e40*/  @!PT LDS RZ, [RZ] ;  /* 0x00000000fffff984 */ /* 0x000fe20000000800 */
[----:B------:R-:W-:Y:S01]  /*1e50*/  @!PT LDS RZ, [RZ] ;  /* 0x00000000fffff984 */ /* 0x000fe20000000800 */
[----:B------:R1:W-:Y:S04]  /*1e60*/  LDGSTS.E.128 [R7], [R4.64] ;  /* 0x0000000004077fae */ /* 0x0003e8000b921c44 */
.L_x_32:
[----:B------:R-:W-:Y:S05]  /*1e70*/  BSYNC B2 ;  /* 0x0000000000027941 */ /* 0x000fea0003800000 */
.L_x_31:
[----:B------:R-:W-:Y:S01]  /*1e80*/  IADD3 R13, R70, 0x20, RZ ;  /* 0x00000020460d7810 */ /* 0x000fe20007ffe0ff */
[----:B------:R-:W-:Y:S05]  /*1e90*/  @!P1 BRA `(.L_x_30) ;  /* 0x0000025000009947 */ /* 0x000fea0003800000 */
[----:B-1----:R-:W-:Y:S01]  /*1ea0*/  IMAD R7, R11, 0x10, R76 ;  /* 0x000000100b077824 */ /* 0x002fe200078e024c */
[----:B------:R-:W-:Y:S01]  /*1eb0*/  BSSY B2, `(.L_x_33) ;  /* 0x0000010000027945 */ /* 0x000fe20003800000 */
[----:B------:R-:W-:-:S03]  /*1ec0*/  ISETP.NE.AND P1, PT, R89, 0x2, PT ;  /* 0x000000025900780c */ /* 0x000fc60003f25270 */
[----:B------:R-:W-:-:S04]  /*1ed0*/  ISETP.GE.AND P0, PT, R7, c[0x0][0x180], PT ;  /* 0x0000600007007a0c */ /* 0x000fc80003f06270 */
[----:B------:R-:W-:-:S13]  /*1ee0*/  ISETP.GE.OR P0, PT, R100, c[0x0][0x178], P0 ;  /* 0x00005e0064007a0c */ /* 0x000fda0000706670 */
[----:B------:R-:W-:Y:S05]  /*1ef0*/  @P0 BRA `(.L_x_34) ;  /* 0x000000b000000947 */ /* 0x000fea0003800000 */
[----:B------:R-:W-:Y:S02]  /*1f00*/  SHF.R.S32.HI R5, RZ, 0x1f, R7 ;  /* 0x0000001fff057819 */ /* 0x000fe40000011407 */
[----:B------:R-:W-:Y:S01]  /*1f10*/  IADD3 R6, P0, R94, R7, RZ ;  /* 0x000000075e067210 */ /* 0x000fe20007f1e0ff */
[----:B------:R-:W-:-:S03]  /*1f20*/  IMAD R7, R86, 0x18, R76 ;  /* 0x0000001856077824 */ /* 0x000fc600078e024c */
[----:B------:R-:W-:Y:S01]  /*1f30*/  LEA.HI.X.SX32 R5, R94, R5, 0x1, P0 ;  /* 0x000000055e057211 */ /* 0x000fe200000f0eff */
[----:B------:R-:W-:Y:S01]  /*1f40*/  IMAD R7, R7, 0x2, R10 ;  /* 0x0000000207077824 */ /* 0x000fe200078e020a */
[----:B------:R-:W-:-:S04]  /*1f50*/  LEA R4, P0, R6, c[0x0][0x160], 0x1 ;  /* 0x0000580006047a11 */ /* 0x000fc800078008ff */
[----:B------:R-:W-:-:S05]  /*1f60*/  LEA.HI.X R5, R6, c[0x0][0x164], R5, 0x1, P0 ;  /* 0x0000590006057a11 */ /* 0x000fca00000f0c05 */
[----:B------:R-:W-:Y:S01]  /*1f70*/  @!PT LDS RZ, [RZ] ;  /* 0x00000000fffff984 */ /* 0x000fe20000000800 */
[----:B------:R-:W-:Y:S01]  /*1f80*/  @!PT LDS RZ, [RZ] ;  /* 0x00000000fffff984 */ /* 0x000fe20000000800 */
[----:B------:R-:W-:Y:S01]  /*1f90*/  @!PT LDS RZ, [RZ] ;  /* 0x00000000fffff984 */ /* 0x000fe20000000800 */
[----:B------:R1:W-:Y:S04]  /*1fa0*/  LDGSTS.E.128 [R7], [R4.64] ;  /* 0x0000000004077fae */ /* 0x0003e8000b921c44 */
.L_x_34:
[----:B------:R-:W-:Y:S05]  /*1fb0*/  BSYNC B2 ;  /* 0x0000000000027941 */ /* 0x000fea0003800000 */
.L_x_33:
[----:B------:R-:W-:Y:S01]  /*1fc0*/  IMAD.MOV.U32 R13, RZ, RZ, R73 ;  /* 0x000000ffff0d7224 */ /* 0x000fe200078e0049 */
[----:B------:R-:W-:Y:S05]  /*1fd0*/  @!P1 BRA `(.L_x_30) ;  /* 0x0000011000009947 */ /* 0x000fea0003800000 */
[----:B------:R-:W-:Y:S02]  /*1fe0*/  IMAD R6, R11, 0x10, R78 ;  /* 0x000000100b067824 */ /* 0x000fe400078e024e */
[----:B------:R-:W-:-:S03]  /*1ff0*/  IMAD.MOV.U32 R13, RZ, RZ, R80 ;  /* 0x000000ffff0d7224 */ /* 0x000fc600078e0050 */
[----:B------:R-:W-:-:S04]  /*2000*/  ISETP.GE.AND P0, PT, R6, c[0x0][0x180], PT ;  /* 0x0000600006007a0c */ /* 0x000fc80003f06270 */
[----:B------:R-:W-:-:S13]  /*2010*/  ISETP.GE.OR P0, PT, R101, c[0x0][0x178], P0 ;  /* 0x00005e0065007a0c */ /* 0x000fda0000706670 */
[----:B------:R-:W-:Y:S05]  /*2020*/  @P0 BRA `(.L_x_30) ;  /* 0x000000c000000947 */ /* 0x000fea0003800000 */
[----:B-1----:R-:W-:Y:S01]  /*2030*/  SHF.R.S32.HI R4, RZ, 0x1f, R6 ;  /* 0x0000001fff047819 */ /* 0x002fe20000011406 */
[----:B------:R-:W-:Y:S01]  /*2040*/  IMAD R7, R87, 0x18, R78 ;  /* 0x0000001857077824 */ /* 0x000fe200078e024e */
[----:B------:R-:W-:Y:S01]  /*2050*/  IADD3 R5, P0, R95, R6, RZ ;  /* 0x000000065f057210 */ /* 0x000fe20007f1e0ff */
[----:B------:R-:W-:Y:S02]  /*2060*/  IMAD.MOV.U32 R13, RZ, RZ, R80 ;  /* 0x000000ffff0d7224 */ /* 0x000fe400078e0050 */
        /* <DEDUP_REMOVED lines=8> */
.L_x_30:
[----:B------:R-:W-:Y:S05]  /*20f0*/  BSYNC B1 ;  /* 0x0000000000017941 */ /* 0x000fea0003800000 */
.L_x_29:
[----:B------:R-:W-:-:S13]  /*2100*/  ISETP.GE.U32.AND P0, PT, R83, 0x60, PT ;  /* 0x000000605300780c */ /* 0x000fda0003f06070 */
[----:B------:R-:W-:Y:S05]  /*2110*/  @!P0 BRA `(.L_x_28) ;  /* 0x000005d000008947 */ /* 0x000fea0003800000 */
[----:B------:R-:W-:-:S05]  /*2120*/  IMAD.SHL.U32 R12, R13, 0x8, RZ ;  /* 0x000000080d0c7824 */ /* 0x000fca00078e00ff */
.L_x_37:
[C---:B-1----:R-:W-:Y:S01]  /*2130*/  IADD3 R4, R12.reuse, 0x100, RZ ;  /* 0x000001000c047810 */ /* 0x042fe20007ffe0ff */
[----:B------:R-:W-:Y:S01]  /*2140*/  BSSY B1, `(.L_x_35) ;  /* 0x0000058000017945 */ /* 0x000fe20003800000 */
[----:B------:R-:W-:Y:S02]  /*2150*/  IADD3 R8, R12, 0x200, RZ ;  /* 0x000002000c087810 */ /* 0x000fe40007ffe0ff */
[----:B------:R-:W-:Y:S02]  /*2160*/  SHF.R.S32.HI R5, RZ, 0x1f, R4 ;  /* 0x0000001fff057819 */ /* 0x000fe40000011404 */
[----:B------:R-:W-:Y:S02]  /*2170*/  SHF.R.S32.HI R7, RZ, 0x1f, R8 ;  /* 0x0000001fff077819 */ /* 0x000fe40000011408 */
[----:B------:R-:W-:Y:S02]  /*2180*/  LEA.HI R6, R5, R4, RZ, 0x4 ;  /* 0x0000000405067211 */ /* 0x000fe400078f20ff */
[----:B------:R-:W-:-:S02]  /*2190*/  SHF.R.S32.HI R5, RZ, 0x1f, R12 ;  /* 0x0000001fff057819 */ /* 0x000fc4000001140c */
[----:B------:R-:W-:Y:S02]  /*21a0*/  LEA.HI R9, R7, R8, RZ, 0x4 ;  /* 0x0000000807097211 */ /* 0x000fe400078f20ff */
[----:B------:R-:W-:Y:S02]  /*21b0*/  LEA.HI R5, R5, R12, RZ, 0x4 ;  /* 0x0000000c05057211 */ /* 0x000fe400078f20ff */
[----:B------:R-:W-:Y:S02]  /*21c0*/  LOP3.LUT R7, R6, 0xfffffff0, RZ, 0xc0, !PT ;  /* 0xfffffff006077812 */ /* 0x000fe400078ec0ff */
[----:B------:R-:W-:Y:S02]  /*21d0*/  LOP3.LUT R9, R9, 0xfffffff0, RZ, 0xc0, !PT ;  /* 0xfffffff009097812 */ /* 0x000fe400078ec0ff */
[----:B------:R-:W-:Y:S01]  /*21e0*/  LOP3.LUT R5, R5, 0xfffffff0, RZ, 0xc0, !PT ;  /* 0xfffffff005057812 */ /* 0x000fe200078ec0ff */
[----:B------:R-:W-:Y:S01]  /*21f0*/  IMAD.IADD R17, R4, 0x1, -R7 ;  /* 0x0000000104117824 */ /* 0x000fe200078e0a07 */
[C---:B------:R-:W-:Y:S01]  /*2200*/  IADD3 R6, R13.reuse, 0x20, RZ ;  /* 0x000000200d067810 */ /* 0x040fe20007ffe0ff */
[----:B------:R-:W-:Y:S01]  /*2210*/  IMAD.IADD R19, R8, 0x1, -R9 ;  /* 0x0000000108137824 */ /* 0x000fe200078e0a09 */
[C---:B------:R-:W-:Y:S01]  /*2220*/  LEA.HI R4, R13.reuse, R13, RZ, 0x1 ;  /* 0x0000000d0d047211 */ /* 0x040fe200078f08ff */
[----:B------:R-:W-:Y:S01]  /*2230*/  IMAD.IADD R9, R12, 0x1, -R5 ;  /* 0x000000010c097824 */ /* 0x000fe200078e0a05 */
[----:B------:R-:W-:Y:S01]  /*2240*/  IADD3 R7, R13, 0x40, RZ ;  /* 0x000000400d077810 */ /* 0x000fe20007ffe0ff */
[C---:B------:R-:W-:Y:S01]  /*2250*/  IMAD R21, R11.reuse, 0x10, R17 ;  /* 0x000000100b157824 */ /* 0x040fe200078e0211 */
[----:B------:R-:W-:Y:S01]  /*2260*/  LEA.HI R6, R6, R6, RZ, 0x1 ;  /* 0x0000000606067211 */ /* 0x000fe200078f08ff */
[C---:B------:R-:W-:Y:S01]  /*2270*/  IMAD R15, R11.reuse, 0x10, R9 ;  /* 0x000000100b0f7824 */ /* 0x040fe200078e0209 */
[----:B------:R-:W-:Y:S01]  /*2280*/  SHF.R.S32.HI R14, RZ, 0x1, R4 ;  /* 0x00000001ff0e7819 */ /* 0x000fe20000011404 */
[----:B------:R-:W-:Y:S01]  /*2290*/  IMAD R23, R11, 0x10, R19 ;  /* 0x000000100b177824 */ /* 0x000fe200078e0213 */
[----:B------:R-:W-:-:S02]  /*22a0*/  LEA.HI R7, R7, R7, RZ, 0x1 ;  /* 0x0000000707077211 */ /* 0x000fc400078f08ff */
[----:B------:R-:W-:Y:S01]  /*22b0*/  SHF.R.S32.HI R6, RZ, 0x1, R6 ;  /* 0x00000001ff067819 */ /* 0x000fe20000011406 */
[----:B------:R-:W-:Y:S01]  /*22c0*/  IMAD.IADD R4, R71, 0x1, R14 ;  /* 0x0000000147047824 */ /* 0x000fe200078e020e */
[----:B------:R-:W-:Y:S02]  /*22d0*/  SHF.R.S32.HI R18, RZ, 0x1, R7 ;  /* 0x00000001ff127819 */ /* 0x000fe40000011407 */
[----:B------:R-:W-:Y:S01]  /*22e0*/  ISETP.GE.AND P1, PT, R15, c[0x0][0x180], PT ;  /* 0x000060000f007a0c */ /* 0x000fe20003f26270 */
[----:B------:R-:W-:Y:S01]  /*22f0*/  IMAD.IADD R16, R71, 0x1, R6 ;  /* 0x0000000147107824 */ /* 0x000fe200078e0206 */
[----:B------:R-:W-:Y:S01]  /*2300*/  ISETP.GE.AND P0, PT, R21, c[0x0][0x180], PT ;  /* 0x0000600015007a0c */ /* 0x000fe20003f06270 */
[----:B------:R-:W-:Y:S01]  /*2310*/  IMAD.IADD R20, R71, 0x1, R18 ;  /* 0x0000000147147824 */ /* 0x000fe200078e0212 */
[----:B------:R-:W-:Y:S02]  /*2320*/  IADD3 R8, R12, 0x300, RZ ;  /* 0x000003000c087810 */ /* 0x000fe40007ffe0ff */
[----:B------:R-:W-:-:S02]  /*2330*/  ISETP.GE.OR P1, PT, R4, c[0x0][0x178], P1 ;  /* 0x00005e0004007a0c */ /* 0x000fc40000f26670 */
[----:B------:R-:W-:Y:S02]  /*2340*/  ISETP.GE.AND P2, PT, R23, c[0x0][0x180], PT ;  /* 0x0000600017007a0c */ /* 0x000fe40003f46270 */
[----:B------:R-:W-:Y:S02]  /*2350*/  ISETP.GE.OR P0, PT, R16, c[0x0][0x178], P0 ;  /* 0x00005e0010007a0c */ /* 0x000fe40000706670 */
[----:B------:R-:W-:Y:S02]  /*2360*/  SHF.R.S32.HI R5, RZ, 0x1f, R8 ;  /* 0x0000001fff057819 */ /* 0x000fe40000011408 */
[----:B------:R-:W-:Y:S02]  /*2370*/  ISETP.GE.OR P2, PT, R20, c[0x0][0x178], P2 ;  /* 0x00005e0014007a0c */ /* 0x000fe40001746670 */
[----:B------:R-:W-:-:S03]  /*2380*/  LEA.HI R5, R5, R8, RZ, 0x4 ;  /* 0x0000000805057211 */ /* 0x000fc600078f20ff */
[----:B------:R-:W-:Y:S01]  /*2390*/  @!P1 IMAD R4, R4, c[0x0][0x180], RZ ;  /* 0x0000600004049a24 */ /* 0x000fe200078e02ff */
[----:B------:R-:W-:Y:S01]  /*23a0*/  LOP3.LUT R5, R5, 0xfffffff0, RZ, 0xc0, !PT ;  /* 0xfffffff005057812 */ /* 0x000fe200078ec0ff */
[----:B------:R-:W-:Y:S02]  /*23b0*/  @!P1 IMAD R7, R14, 0x18, R9 ;  /* 0x000000180e079824 */ /* 0x000fe400078e0209 */
[----:B------:R-:W-:Y:S01]  /*23c0*/  @!P0 IMAD R17, R6, 0x18, R17 ;  /* 0x0000001806118824 */ /* 0x000fe200078e0211 */
[----:B------:R-:W-:Y:S01]  /*23d0*/  @!P1 IADD3 R14, P3, R15, R4, RZ ;  /* 0x000000040f0e9210 */ /* 0x000fe20007f7e0ff */
[----:B------:R-:W-:Y:S01]  /*23e0*/  @!P0 IMAD R6, R16, c[0x0][0x180], RZ ;  /* 0x0000600010068a24 */ /* 0x000fe200078e02ff */
[----:B------:R-:W-:Y:S01]  /*23f0*/  @!P0 SHF.R.S32.HI R9, RZ, 0x1f, R21 ;  /* 0x0000001fff098819 */ /* 0x000fe20000011415 */
[----:B------:R-:W-:Y:S01]  /*2400*/  IMAD.IADD R22, R8, 0x1, -R5 ;  /* 0x0000000108167824 */ /* 0x000fe200078e0a05 */
[----:B------:R-:W-:Y:S01]  /*2410*/  @!P1 SHF.R.S32.HI R5, RZ, 0x1f, R15 ;  /* 0x0000001fff059819 */ /* 0x000fe2000001140f */
[----:B------:R-:W-:Y:S01]  /*2420*/  @!P2 IMAD R8, R20, c[0x0][0x180], RZ ;  /* 0x000060001408aa24 */ /* 0x000fe200078e02ff */
[----:B------:R-:W-:Y:S01]  /*2430*/  @!P2 SHF.R.S32.HI R15, RZ, 0x1f, R23 ;  /* 0x0000001fff0fa819 */ /* 0x000fe20000011417 */
[----:B------:R-:W-:Y:S01]  /*2440*/  @!P2 IMAD R19, R18, 0x18, R19 ;  /* 0x000000181213a824 */ /* 0x000fe200078e0213 */
[----:B------:R-:W-:Y:S01]  /*2450*/  @!P0 IADD3 R18, P4, R21, R6, RZ ;  /* 0x0000000615128210 */ /* 0x000fe20007f9e0ff */
[--C-:B------:R-:W-:Y:S01]  /*2460*/  @!P0 IMAD R17, R17, 0x2, R10.reuse ;  /* 0x0000000211118824 */ /* 0x100fe200078e020a */
[----:B------:R-:W-:Y:S01]  /*2470*/  @!P1 LEA.HI.X.SX32 R5, R4, R5, 0x1, P3 ;  /* 0x0000000504059211 */ /* 0x000fe200018f0eff */
[----:B------:R-:W-:Y:S01]  /*2480*/  @!P2 IMAD R19, R19, 0x2, R10 ;  /* 0x000000021313a824 */ /* 0x000fe200078e020a */
[----:B------:R-:W-:-:S02]  /*2490*/  @!P1 LEA R4, P3, R14, c[0x0][0x160], 0x1 ;  /* 0x000058000e049a11 */ /* 0x000fc400078608ff */
[----:B------:R-:W-:Y:S02]  /*24a0*/  @!P2 IADD3 R16, P5, R23, R8, RZ ;  /* 0x000000081710a210 */ /* 0x000fe40007fbe0ff */
[----:B------:R-:W-:Y:S02]  /*24b0*/  @!P0 LEA.HI.X.SX32 R23, R6, R9, 0x1, P4 ;  /* 0x0000000906178211 */ /* 0x000fe400020f0eff */
[----:B------:R-:W-:Y:S02]  /*24c0*/  IADD3 R9, R13, 0x60, RZ ;  /* 0x000000600d097810 */ /* 0x000fe40007ffe0ff */
[----:B------:R-:W-:Y:S02]  /*24d0*/  @!P1 LEA.HI.X R5, R14, c[0x0][0x164], R5, 0x1, P3 ;  /* 0x000059000e059a11 */ /* 0x000fe400018f0c05 */
[----:B------:R-:W-:Y:S01]  /*24e0*/  @!P2 LEA.HI.X.SX32 R21, R8, R15, 0x1, P5 ;  /* 0x0000000f0815a211 */ /* 0x000fe200028f0eff */
[----:B------:R-:W-:Y:S01]  /*24f0*/  @!P1 IMAD R15, R7, 0x2, R10 ;  /* 0x00000002070f9824 */ /* 0x000fe200078e020a */
[----:B------:R-:W-:-:S02]  /*2500*/  @!P0 LEA R6, P3, R18, c[0x0][0x160], 0x1 ;  /* 0x0000580012068a11 */ /* 0x000fc400078608ff */
[----:B------:R-:W-:Y:S02]  /*2510*/  @!P2 LEA R8, P4, R16, c[0x0][0x160], 0x1 ;  /* 0x000058001008aa11 */ /* 0x000fe400078808ff */
[----:B------:R-:W-:Y:S01]  /*2520*/  LEA.HI R14, R9, R9, RZ, 0x1 ;  /* 0x00000009090e7211 */ /* 0x000fe200078f08ff */
[----:B------:R-:W-:Y:S01]  /*2530*/  @!PT LDS RZ, [RZ] ;  /* 0x00000000fffff984 */ /* 0x000fe20000000800 */
[----:B------:R-:W-:Y:S01]  /*2540*/  @!PT LDS RZ, [RZ] ;  /* 0x00000000fffff984 */ /* 0x000fe20000000800 */
[----:B------:R-:W-:Y:S01]  /*2550*/  @!PT LDS RZ, [RZ] ;  /* 0x00000000fffff984 */ /* 0x000fe20000000800 */
[----:B------:R1:W-:Y:S01]  /*2560*/  @!P1 LDGSTS.E.128 [R15], [R4.64] ;  /* 0x00000000040f9fae */ /* 0x0003e2000b921c44 */
[----:B------:R-:W-:Y:S02]  /*2570*/  @!P0 LEA.HI.X R7, R18, c[0x0][0x164], R23, 0x1, P3 ;  /* 0x0000590012078a11 */ /* 0x000fe400018f0c17 */
[----:B------:R-:W-:Y:S01]  /*2580*/  @!P2 LEA.HI.X R9, R16, c[0x0][0x164], R21, 0x1, P4 ;  /* 0x000059001009aa11 */ /* 0x000fe200020f0c15 */
[----:B------:R-:W-:Y:S01]  /*2590*/  IMAD R21, R11, 0x10, R22 ;  /* 0x000000100b157824 */ /* 0x000fe200078e0216 */
[----:B------:R-:W-:Y:S01]  /*25a0*/  SHF.R.S32.HI R14, RZ, 0x1, R14 ;  /* 0x00000001ff0e7819 */ /* 0x000fe2000001140e */
[----:B------:R1:W-:Y:S01]  /*25b0*/  @!P0 LDGSTS.E.128 [R17], [R6.64] ;  /* 0x0000000006118fae */ /* 0x0003e2000b921c44 */
[----:B------:R-:W-:-:S02]  /*25c0*/  ISETP.GE.AND P0, PT, R13, RZ, PT ;  /* 0x000000ff0d00720c */ /* 0x000fc40003f06270 */
[----:B------:R-:W-:Y:S01]  /*25d0*/  ISETP.GE.AND P1, PT, R21, c[0x0][0x180], PT ;  /* 0x0000600015007a0c */ /* 0x000fe20003f26270 */
[----:B------:R-:W-:Y:S01]  /*25e0*/  IMAD.IADD R16, R71, 0x1, R14 ;  /* 0x0000000147107824 */ /* 0x000fe200078e020e */
[----:B------:R1:W-:Y:S01]  /*25f0*/  @!P2 LDGSTS.E.128 [R19], [R8.64] ;  /* 0x000000000813afae */ /* 0x0003e2000b921c44 */
[----:B------:R-:W-:-:S03]  /*2600*/  IADD3 R13, R13, 0x80, RZ ;  /* 0x000000800d0d7810 */ /* 0x000fc60007ffe0ff */
[----:B------:R-:W-:-:S13]  /*2610*/  ISETP.GE.OR P1, PT, R16, c[0x0][0x178], P1 ;  /* 0x00005e0010007a0c */ /* 0x000fda0000f26670 */
[----:B------:R-:W-:Y:S05]  /*2620*/  @P1 BRA `(.L_x_36) ;  /* 0x0000009000001947 */ /* 0x000fea0003800000 */
[----:B-1----:R-:W-:Y:S01]  /*2630*/  IMAD R4, R16, c[0x0][0x180], RZ ;  /* 0x0000600010047a24 */ /* 0x002fe200078e02ff */
[----:B------:R-:W-:Y:S01]  /*2640*/  SHF.R.S32.HI R5, RZ, 0x1f, R21 ;  /* 0x0000001fff057819 */ /* 0x000fe20000011415 */
[----:B------:R-:W-:-:S03]  /*2650*/  IMAD R7, R14, 0x18, R22 ;  /* 0x000000180e077824 */ /* 0x000fc600078e0216 */
[----:B------:R-:W-:Y:S01]  /*2660*/  IADD3 R6, P1, R21, R4, RZ ;  /* 0x0000000415067210 */ /* 0x000fe20007f3e0ff */
[----:B------:R-:W-:-:S03]  /*2670*/  IMAD R7, R7, 0x2, R10 ;  /* 0x0000000207077824 */ /* 0x000fc600078e020a */
[----:B------:R-:W-:Y:S02]  /*2680*/  LEA.HI.X.SX32 R5, R4, R5, 0x1, P1 ;  /* 0x0000000504057211 */ /* 0x000fe400008f0eff */
[----:B------:R-:W-:-:S04]  /*2690*/  LEA R4, P1, R6, c[0x0][0x160], 0x1 ;  /* 0x0000580006047a11 */ /* 0x000fc800078208ff */
[----:B------:R-:W-:-:S05]  /*26a0*/  LEA.HI.X R5, R6, c[0x0][0x164], R5, 0x1, P1 ;  /* 0x0000590006057a11 */ /* 0x000fca00008f0c05 */
[----:B------:R1:W-:Y:S04]  /*26b0*/  LDGSTS.E.128 [R7], [R4.64] ;  /* 0x0000000004077fae */ /* 0x0003e8000b921c44 */
.L_x_36:
[----:B-1----:R-:W-:Y:S05]  /*26c0*/  BSYNC B1 ;  /* 0x0000000000017941 */ /* 0x002fea0003800000 */
.L_x_35:
[----:B------:R-:W-:Y:S01]  /*26d0*/  IADD3 R12, R12, 0x400, RZ ;  /* 0x000004000c0c7810 */ /* 0x000fe20007ffe0ff */
[----:B------:R-:W-:Y:S05]  /*26e0*/  @!P0 BRA `(.L_x_37) ;  /* 0xfffffa4000008947 */ /* 0x000fea000383ffff */
.L_x_28:
[----:B------:R-:W-:Y:S05]  /*26f0*/  BSYNC B0 ;  /* 0x0000000000007941 */ /* 0x000fea0003800000 */
.L_x_27:
[----:B------:R-:W-:Y:S01]  /*2700*/  ISETP.GT.AND P0, PT, R70, 0xff, PT ;  /* 0x000000ff4600780c */ /* 0x000fe20003f04270 */
[----:B------:R-:W-:-:S12]  /*2710*/  BSSY B0, `(.L_x_38) ;  /* 0x00000a9000007945 */ /* 0x000fd80003800000 */
[----:B------:R-:W-:Y:S05]  /*2720*/  @P0 BRA `(.L_x_39) ;  /* 0x00000a7000000947 */ /* 0x000fea0003800000 */
[----:B------:R-:W-:Y:S01]  /*2730*/  ISETP.NE.AND P0, PT, R91, RZ, PT ;  /* 0x000000ff5b00720c */ /* 0x000fe20003f05270 */
[----:B-1----:R-:W-:Y:S01]  /*2740*/  IMAD.MOV.U32 R7, RZ, RZ, 0x1100 ;  /* 0x00001100ff077424 */ /* 0x002fe200078e00ff */
[----:B------:R-:W-:Y:S01]  /*2750*/  IADD3 R5, R81, 0x1, RZ ;  /* 0x0000000151057810 */ /* 0x000fe20007ffe0ff */
[----:B------:R-:W-:Y:S01]  /*2760*/  BSSY B1, `(.L_x_40) ;  /* 0x0000041000017945 */ /* 0x000fe20003800000 */
[----:B------:R-:W-:Y:S02]  /*2770*/  IMAD.MOV.U32 R12, RZ, RZ, R70 ;  /* 0x000000ffff0c7224 */ /* 0x000fe400078e0046 */
[----:B------:R-:W-:-:S05]  /*2780*/  LOP3.LUT R4, R5, 0x1, RZ, 0xc0, !PT ;  /* 0x0000000105047812 */ /* 0x000fca00078ec0ff */
[----:B------:R-:W-:Y:S02]  /*2790*/  IMAD R4, R4, R7, 0x1880 ;  /* 0x0000188004047424 */ /* 0x000fe400078e0207 */
[----:B------:R-:W-:Y:S05]  /*27a0*/  @!P0 BRA `(.L_x_41) ;  /* 0x000003c000008947 */ /* 0x000fea0003800000 */
[----:B------:R-:W-:Y:S01]  /*27b0*/  IMAD R7, R5, 0x10, R82 ;  /* 0x0000001005077824 */ /* 0x000fe200078e0252 */
[----:B------:R-:W-:Y:S01]  /*27c0*/  ISETP.GE.AND P0, PT, R96, c[0x0][0x17c], PT ;  /* 0x00005f0060007a0c */ /* 0x000fe20003f06270 */
[----:B------:R-:W-:Y:S01]  /*27d0*/  BSSY B2, `(.L_x_42) ;  /* 0x0000010000027945 */ /* 0x000fe20003800000 */
[----:B------:R-:W-:Y:S02]  /*27e0*/  ISETP.NE.AND P1, PT, R91, 0x1, PT ;  /* 0x000000015b00780c */ /* 0x000fe40003f25270 */
[----:B------:R-:W-:-:S13]  /*27f0*/  ISETP.GE.OR P0, PT, R7, c[0x0][0x180], P0 ;  /* 0x0000600007007a0c */ /* 0x000fda0000706670 */
[----:B------:R-:W-:Y:S05]  /*2800*/  @P0 BRA `(.L_x_43) ;  /* 0x000000c000000947 */ /* 0x000fea0003800000 */
[----:B------:R-:W-:Y:S02]  /*2810*/  IMAD R7, R7, c[0x0][0x17c], RZ ;  /* 0x00005f0007077a24 */ /* 0x000fe400078e02ff */
[----:B------:R-:W-:-:S03]  /*2820*/  IMAD R9, R82, 0x88, R75 ;  /* 0x0000008852097824 */ /* 0x000fc600078e024b */
[----:B------:R-:W-:Y:S01]  /*2830*/  SHF.R.S32.HI R11, RZ, 0x1f, R7 ;  /* 0x0000001fff0b7819 */ /* 0x000fe20000011407 */
[----:B------:R-:W-:Y:S01]  /*2840*/  IMAD R9, R9, 0x2, R4 ;  /* 0x0000000209097824 */ /* 0x000fe200078e0204 */
[----:B------:R-:W-:-:S04]  /*2850*/  IADD3 R7, P0, R96, R7, RZ ;  /* 0x0000000760077210 */ /* 0x000fc80007f1e0ff */
[----:B------:R-:W-:Y:S02]  /*2860*/  LEA.HI.X.SX32 R8, R96, R11, 0x1, P0 ;  /* 0x0000000b60087211 */ /* 0x000fe400000f0eff */
[----:B------:R-:W-:-:S04]  /*2870*/  LEA R6, P0, R7, c[0x0][0x168], 0x1 ;  /* 0x00005a0007067a11 */ /* 0x000fc800078008ff */
[----:B------:R-:W-:-:S05]  /*2880*/  LEA.HI.X R7, R7, c[0x0][0x16c], R8, 0x1, P0 ;  /* 0x00005b0007077a11 */ /* 0x000fca00000f0c08 */
[----:B------:R-:W-:Y:S01]  /*2890*/  @!PT LDS RZ, [RZ] ;  /* 0x00000000fffff984 */ /* 0x000fe20000000800 */
[----:B------:R-:W-:Y:S01]  /*28a0*/  @!PT LDS RZ, [RZ] ;  /* 0x00000000fffff984 */ /* 0x000fe20000000800 */
[----:B------:R-:W-:Y:S01]  /*28b0*/  @!PT LDS RZ, [RZ] ;  /* 0x00000000fffff984 */ /* 0x000fe20000000800 */
[----:B------:R1:W-:Y:S04]  /*28c0*/  LDGSTS.E.128 [R9], [R6.64] ;  /* 0x0000000006097fae */ /* 0x0003e8000b921c44 */
.L_x_43:
[----:B------:R-:W-:Y:S05]  /*28d0*/  BSYNC B2 ;  /* 0x0000000000027941 */ /* 0x000fea0003800000 */
.L_x_42:
[----:B------:R-:W-:Y:S01]  /*28e0*/  IADD3 R12, R70, 0x20, RZ ;  /* 0x00000020460c7810 */ /* 0x000fe20007ffe0ff */
[----:B------:R-:W-:Y:S05]  /*28f0*/  @!P1 BRA `(.L_x_41) ;  /* 0x0000027000009947 */ /* 0x000fea0003800000 */
[----:B-1----:R-:W-:Y:S01]  /*2900*/  IMAD R6, R5, 0x10, R88 ;  /* 0x0000001005067824 */ /* 0x002fe200078e0258 */
        /* <DEDUP_REMOVED lines=17> */
.L_x_45:
[----:B------:R-:W-:Y:S05]  /*2a20*/  BSYNC B2 ;  /* 0x0000000000027941 */ /* 0x000fea0003800000 */
.L_x_44:
[----:B------:R-:W-:Y:S01]  /*2a30*/  IMAD.MOV.U32 R12, RZ, RZ, R73 ;  /* 0x000000ffff0c7224 */ /* 0x000fe200078e0049 */
[----:B------:R-:W-:Y:S05]  /*2a40*/  @!P1 BRA `(.L_x_41) ;  /* 0x0000012000009947 */ /* 0x000fea0003800000 */
[----:B-1----:R-:W-:Y:S01]  /*2a50*/  IMAD R7, R5, 0x10, R92 ;  /* 0x0000001005077824 */ /* 0x002fe200078e025c */
[----:B------:R-:W-:Y:S01]  /*2a60*/  ISETP.GE.AND P0, PT, R98, c[0x0][0x17c], PT ;  /* 0x00005f0062007a0c */ /* 0x000fe20003f06270 */
[----:B------:R-:W-:-:S03]  /*2a70*/  IMAD.MOV.U32 R12, RZ, RZ, R80 ;  /* 0x000000ffff0c7224 */ /* 0x000fc600078e0050 */
[----:B------:R-:W-:-:S13]  /*2a80*/  ISETP.GE.OR P0, PT, R7, c[0x0][0x180], P0 ;  /* 0x0000600007007a0c */ /* 0x000fda0000706670 */
[----:B------:R-:W-:Y:S05]  /*2a90*/  @P0 BRA `(.L_x_41) ;  /* 0x000000d000000947 */ /* 0x000fea0003800000 */
[----:B------:R-:W-:Y:S02]  /*2aa0*/  IMAD R7, R7, c[0x0][0x17c], RZ ;  /* 0x00005f0007077a24 */ /* 0x000fe400078e02ff */
[----:B------:R-:W-:Y:S02]  /*2ab0*/  IMAD R9, R92, 0x88, R79 ;  /* 0x000000885c097824 */ /* 0x000fe400078e024f */
[----:B------:R-:W-:Y:S01]  /*2ac0*/  IMAD.MOV.U32 R12, RZ, RZ, R80 ;  /* 0x000000ffff0c7224 */ /* 0x000fe200078e0050 */
        /* <DEDUP_REMOVED lines=10> */
.L_x_41:
[----:B------:R-:W-:Y:S05]  /*2b70*/  BSYNC B1 ;  /* 0x0000000000017941 */ /* 0x000fea0003800000 */
.L_x_40:
[----:B------:R-:W-:-:S13]  /*2b80*/  ISETP.GE.U32.AND P0, PT, R84, 0x60, PT ;  /* 0x000000605400780c */ /* 0x000fda0003f06070 */
[----:B------:R-:W-:Y:S05]  /*2b90*/  @!P0 BRA `(.L_x_39) ;  /* 0x0000060000008947 */ /* 0x000fea0003800000 */
.L_x_48:
[C---:B------:R-:W-:Y:S01]  /*2ba0*/  IADD3 R8, R12.reuse, 0x20, RZ ;  /* 0x000000200c087810 */ /* 0x040fe20007ffe0ff */
[C---:B-1----:R-:W-:Y:S01]  /*2bb0*/  IMAD.SHL.U32 R6, R12.reuse, 0x8, RZ ;  /* 0x000000080c067824 */ /* 0x042fe200078e00ff */
[----:B------:R-:W-:Y:S01]  /*2bc0*/  IADD3 R10, R12, 0x40, RZ ;  /* 0x000000400c0a7810 */ /* 0x000fe20007ffe0ff */
[----:B------:R-:W-:Y:S01]  /*2bd0*/  BSSY B1, `(.L_x_46) ;  /* 0x000005b000017945 */ /* 0x000fe20003800000 */
[----:B------:R-:W-:Y:S02]  /*2be0*/  SHF.R.S32.HI R9, RZ, 0x1f, R8 ;  /* 0x0000001fff097819 */ /* 0x000fe40000011408 */
[----:B------:R-:W-:Y:S01]  /*2bf0*/  SHF.R.S32.HI R7, RZ, 0x1f, R6 ;  /* 0x0000001fff077819 */ /* 0x000fe20000011406 */
[----:B------:R-:W-:Y:S01]  /*2c00*/  IMAD.SHL.U32 R14, R10, 0x8, RZ ;  /* 0x000000080a0e7824 */ /* 0x000fe200078e00ff */
[----:B------:R-:W-:Y:S01]  /*2c10*/  LEA.HI R9, R9, R8, RZ, 0x4 ;  /* 0x0000000809097211 */ /* 0x000fe200078f20ff */
[----:B------:R-:W-:Y:S01]  /*2c20*/  IMAD.SHL.U32 R8, R8, 0x8, RZ ;  /* 0x0000000808087824 */ /* 0x000fe200078e00ff */
[----:B------:R-:W-:-:S02]  /*2c30*/  LEA.HI R7, R7, R6, RZ, 0x7 ;  /* 0x0000000607077211 */ /* 0x000fc400078f38ff */
[----:B------:R-:W-:Y:S02]  /*2c40*/  SHF.R.S32.HI R15, RZ, 0x1f, R14 ;  /* 0x0000001fff0f7819 */ /* 0x000fe4000001140e */
[----:B------:R-:W-:Y:S02]  /*2c50*/  SHF.R.S32.HI R11, RZ, 0x1f, R8 ;  /* 0x0000001fff0b7819 */ /* 0x000fe40000011408 */
[----:B------:R-:W-:Y:S02]  /*2c60*/  LOP3.LUT R7, R7, 0xffffff80, RZ, 0xc0, !PT ;  /* 0xffffff8007077812 */ /* 0x000fe400078ec0ff */
[----:B------:R-:W-:Y:S02]  /*2c70*/  LEA.HI R11, R11, R8, RZ, 0x7 ;  /* 0x000000080b0b7211 */ /* 0x000fe400078f38ff */
[----:B------:R-:W-:Y:S01]  /*2c80*/  LEA.HI R15, R15, R14, RZ, 0x7 ;  /* 0x0000000e0f0f7211 */ /* 0x000fe200078f38ff */
[----:B------:R-:W-:Y:S01]  /*2c90*/  IMAD.IADD R17, R6, 0x1, -R7 ;  /* 0x0000000106117824 */ /* 0x000fe200078e0a07 */
[----:B------:R-:W-:-:S02]  /*2ca0*/  SHF.R.S32.HI R13, RZ, 0x1f, R10 ;  /* 0x0000001fff0d7819 */ /* 0x000fc4000001140a */
[----:B------:R-:W-:Y:S02]  /*2cb0*/  SHF.R.S32.HI R7, RZ, 0x1f, R12 ;  /* 0x0000001fff077819 */ /* 0x000fe4000001140c */
[----:B------:R-:W-:Y:S02]  /*2cc0*/  LOP3.LUT R11, R11, 0xffffff80, RZ, 0xc0, !PT ;  /* 0xffffff800b0b7812 */ /* 0x000fe400078ec0ff */
[----:B------:R-:W-:Y:S02]  /*2cd0*/  LOP3.LUT R15, R15, 0xffffff80, RZ, 0xc0, !PT ;  /* 0xffffff800f0f7812 */ /* 0x000fe400078ec0ff */
[----:B------:R-:W-:Y:S01]  /*2ce0*/  LEA.HI R13, R13, R10, RZ, 0x4 ;  /* 0x0000000a0d0d7211 */ /* 0x000fe200078f20ff */
[----:B------:R-:W-:Y:S01]  /*2cf0*/  IMAD.IADD R19, R8, 0x1, -R11 ;  /* 0x0000000108137824 */ /* 0x000fe200078e0a0b */
[----:B------:R-:W-:Y:S01]  /*2d00*/  LEA.HI R7, R7, R12, RZ, 0x4 ;  /* 0x0000000c07077211 */ /* 0x000fe200078f20ff */
[----:B------:R-:W-:Y:S01]  /*2d10*/  IMAD.IADD R21, R14, 0x1, -R15 ;  /* 0x000000010e157824 */ /* 0x000fe200078e0a0f */
[----:B------:R-:W-:Y:S01]  /*2d20*/  SHF.R.S32.HI R24, RZ, 0x4, R13 ;  /* 0x00000004ff187819 */ /* 0x000fe2000001140d */
[C---:B------:R-:W-:Y:S01]  /*2d30*/  IMAD.IADD R13, R0.reuse, 0x1, R17 ;  /* 0x00000001000d7824 */ /* 0x040fe200078e0211 */
[----:B------:R-:W-:Y:S01]  /*2d40*/  SHF.R.S32.HI R16, RZ, 0x4, R7 ;  /* 0x00000004ff107819 */ /* 0x000fe20000011407 */
[C---:B------:R-:W-:Y:S01]  /*2d50*/  IMAD.IADD R22, R0.reuse, 0x1, R19 ;  /* 0x0000000100167824 */ /* 0x040fe200078e0213 */
[----:B------:R-:W-:Y:S01]  /*2d60*/  SHF.R.S32.HI R18, RZ, 0x4, R9 ;  /* 0x00000004ff127819 */ /* 0x000fe20000011409 */
[----:B------:R-:W-:Y:S01]  /*2d70*/  IMAD.IADD R25, R0, 0x1, R21 ;  /* 0x0000000100197824 */ /* 0x000fe200078e0215 */
[----:B------:R-:W-:Y:S01]  /*2d80*/  IADD3 R6, R12, 0x60, RZ ;  /* 0x000000600c067810 */ /* 0x000fe20007ffe0ff */
[----:B------:R-:W-:Y:S01]  /*2d90*/  IMAD R11, R5, 0x10, R16 ;  /* 0x00000010050b7824 */ /* 0x000fe200078e0210 */
[----:B------:R-:W-:Y:S01]  /*2da0*/  ISETP.GE.AND P1, PT, R13, c[0x0][0x17c], PT ;  /* 0x00005f000d007a0c */ /* 0x000fe20003f26270 */
[C---:B------:R-:W-:Y:S01]  /*2db0*/  IMAD R20, R5.reuse, 0x10, R18 ;  /* 0x0000001005147824 */ /* 0x040fe200078e0212 */
[----:B------:R-:W-:Y:S01]  /*2dc0*/  ISETP.GE.AND P0, PT, R22, c[0x0][0x17c], PT ;  /* 0x00005f0016007a0c */ /* 0x000fe20003f06270 */
[----:B------:R-:W-:Y:S01]  /*2dd0*/  IMAD R23, R5, 0x10, R24 ;  /* 0x0000001005177824 */ /* 0x000fe200078e0218 */
[----:B------:R-:W-:Y:S01]  /*2de0*/  ISETP.GE.AND P2, PT, R25, c[0x0][0x17c], PT ;  /* 0x00005f0019007a0c */ /* 0x000fe20003f46270 */
[----:B------:R-:W-:Y:S01]  /*2df0*/  IMAD.SHL.U32 R10, R6, 0x8, RZ ;  /* 0x00000008060a7824 */ /* 0x000fe200078e00ff */
[----:B------:R-:W-:-:S02]  /*2e00*/  ISETP.GE.OR P1, PT, R11, c[0x0][0x180], P1 ;  /* 0x000060000b007a0c */ /* 0x000fc40000f26670 */
[----:B------:R-:W-:Y:S02]  /*2e10*/  ISETP.GE.OR P0, PT, R20, c[0x0][0x180], P0 ;  /* 0x0000600014007a0c */ /* 0x000fe40000706670 */
[----:B------:R-:W-:Y:S02]  /*2e20*/  ISETP.GE.OR P2, PT, R23, c[0x0][0x180], P2 ;  /* 0x0000600017007a0c */ /* 0x000fe40001746670 */
[----:B------:R-:W-:-:S04]  /*2e30*/  SHF.R.S32.HI R7, RZ, 0x1f, R10 ;  /* 0x0000001fff077819 */ /* 0x000fc8000001140a */
[----:B------:R-:W-:Y:S02]  /*2e40*/  LEA.HI R8, R7, R10, RZ, 0x7 ;  /* 0x0000000a07087211 */ /* 0x000fe400078f38ff */
[----:B------:R-:W-:Y:S02]  /*2e50*/  SHF.R.S32.HI R7, RZ, 0x1f, R6 ;  /* 0x0000001fff077819 */ /* 0x000fe40000011406 */
[----:B------:R-:W-:Y:S01]  /*2e60*/  LOP3.LUT R9, R8, 0xffffff80, RZ, 0xc0, !PT ;  /* 0xffffff8008097812 */ /* 0x000fe200078ec0ff */
[----:B------:R-:W-:Y:S01]  /*2e70*/  @!P0 IMAD R15, R18, 0x88, R19 ;  /* 0x00000088120f8824 */ /* 0x000fe200078e0213 */
[----:B------:R-:W-:Y:S01]  /*2e80*/  LEA.HI R14, R7, R6, RZ, 0x4 ;  /* 0x00000006070e7211 */ /* 0x000fe200078f20ff */
[----:B------:R-:W-:Y:S01]  /*2e90*/  @!P1 IMAD R6, R11, c[0x0][0x17c], RZ ;  /* 0x00005f000b069a24 */ /* 0x000fe200078e02ff */
[----:B------:R-:W-:Y:S01]  /*2ea0*/  @!P1 SHF.R.S32.HI R11, RZ, 0x1f, R13 ;  /* 0x0000001fff0b9819 */ /* 0x000fe2000001140d */
[----:B------:R-:W-:Y:S01]  /*2eb0*/  @!P0 IMAD R7, R20, c[0x0][0x17c], RZ ;  /* 0x00005f0014078a24 */ /* 0x000fe200078e02ff */
[----:B------:R-:W-:Y:S01]  /*2ec0*/  SHF.R.S32.HI R14, RZ, 0x4, R14 ;  /* 0x00000004ff0e7819 */ /* 0x000fe2000001140e */
[----:B------:R-:W-:Y:S01]  /*2ed0*/  @!P2 IMAD R8, R23, c[0x0][0x17c], RZ ;  /* 0x00005f001708aa24 */ /* 0x000fe200078e02ff */
[----:B------:R-:W-:Y:S01]  /*2ee0*/  @!P1 IADD3 R20, P3, R13, R6, RZ ;  /* 0x000000060d149210 */ /* 0x000fe20007f7e0ff */
[----:B------:R-:W-:Y:S01]  /*2ef0*/  IMAD.IADD R27, R10, 0x1, -R9 ;  /* 0x000000010a1b7824 */ /* 0x000fe200078e0a09 */
[----:B------:R-:W-:Y:S01]  /*2f00*/  @!P0 SHF.R.S32.HI R10, RZ, 0x1f, R22 ;  /* 0x0000001fff0a8819 */ /* 0x000fe20000011416 */
[----:B------:R-:W-:Y:S01]  /*2f10*/  @!P1 IMAD R9, R16, 0x88, R17 ;  /* 0x0000008810099824 */ /* 0x000fe200078e0211 */
[----:B------:R-:W-:Y:S01]  /*2f20*/  @!P0 IADD3 R18, P4, R22, R7, RZ ;  /* 0x0000000716128210 */ /* 0x000fe20007f9e0ff */
[----:B------:R-:W-:Y:S01]  /*2f30*/  @!P2 IMAD R17, R24, 0x88, R21 ;  /* 0x000000881811a824 */ /* 0x000fe200078e0215 */
[----:B------:R-:W-:Y:S01]  /*2f40*/  @!P2 SHF.R.S32.HI R13, RZ, 0x1f, R25 ;  /* 0x0000001fff0da819 */ /* 0x000fe20000011419 */
[--C-:B------:R-:W-:Y:S01]  /*2f50*/  @!P0 IMAD R15, R15, 0x2, R4.reuse ;  /* 0x000000020f0f8824 */ /* 0x100fe200078e0204 */
[----:B------:R-:W-:Y:S01]  /*2f60*/  @!P2 IADD3 R16, P5, R25, R8, RZ ;  /* 0x000000081910a210 */ /* 0x000fe20007fbe0ff */
[----:B------:R-:W-:Y:S01]  /*2f70*/  @!P2 IMAD R17, R17, 0x2, R4 ;  /* 0x000000021111a824 */ /* 0x000fe200078e0204 */
[----:B------:R-:W-:-:S02]  /*2f80*/  @!P1 LEA.HI.X.SX32 R21, R6, R11, 0x1, P3 ;  /* 0x0000000b06159211 */ /* 0x000fc400018f0eff */
[----:B------:R-:W-:Y:S02]  /*2f90*/  @!P0 LEA.HI.X.SX32 R19, R7, R10, 0x1, P4 ;  /* 0x0000000a07138211 */ /* 0x000fe400020f0eff */
[----:B------:R-:W-:Y:S02]  /*2fa0*/  @!P1 LEA R6, P3, R20, c[0x0][0x168], 0x1 ;  /* 0x00005a0014069a11 */ /* 0x000fe400078608ff */
[----:B------:R-:W-:Y:S01]  /*2fb0*/  @!P2 LEA.HI.X.SX32 R11, R8, R13, 0x1, P5 ;  /* 0x0000000d080ba211 */ /* 0x000fe200028f0eff */
[----:B------:R-:W-:Y:S01]  /*2fc0*/  @!P1 IMAD R13, R9, 0x2, R4 ;  /* 0x00000002090d9824 */ /* 0x000fe200078e0204 */
[----:B------:R-:W-:Y:S02]  /*2fd0*/  @!P0 LEA R8, P4, R18, c[0x0][0x168], 0x1 ;  /* 0x00005a0012088a11 */ /* 0x000fe400078808ff */
[----:B------:R-:W-:Y:S02]  /*2fe0*/  @!P2 LEA R10, P5, R16, c[0x0][0x168], 0x1 ;  /* 0x00005a00100aaa11 */ /* 0x000fe400078a08ff */
[----:B------:R-:W-:-:S02]  /*2ff0*/  @!P1 LEA.HI.X R7, R20, c[0x0][0x16c], R21, 0x1, P3 ;  /* 0x00005b0014079a11 */ /* 0x000fc400018f0c15 */
[----:B------:R-:W-:Y:S01]  /*3000*/  @!P0 LEA.HI.X R9, R18, c[0x0][0x16c], R19, 0x1, P4 ;  /* 0x00005b0012098a11 */ /* 0x000fe200020f0c13 */
[----:B------:R-:W-:Y:S01]  /*3010*/  IMAD.IADD R19, R0, 0x1, R27 ;  /* 0x0000000100137824 */ /* 0x000fe200078e021b */
[----:B------:R-:W-:Y:S01]  /*3020*/  @!P2 LEA.HI.X R11, R16, c[0x0][0x16c], R11, 0x1, P5 ;  /* 0x00005b00100baa11 */ /* 0x000fe200028f0c0b */
[----:B------:R-:W-:Y:S01]  /*3030*/  @!PT LDS RZ, [RZ] ;  /* 0x00000000fffff984 */ /* 0x000fe20000000800 */
[----:B------:R-:W-:Y:S01]  /*3040*/  @!PT LDS RZ, [RZ] ;  /* 0x00000000fffff984 */ /* 0x000fe20000000800 */
[----:B------:R-:W-:Y:S01]  /*3050*/  @!PT LDS RZ, [RZ] ;  /* 0x00000000fffff984 */ /* 0x000fe20000000800 */
[----:B------:R1:W-:Y:S01]  /*3060*/  @!P1 LDGSTS.E.128 [R13], [R6.64] ;  /* 0x00000000060d9fae */ /* 0x0003e2000b921c44 */
[----:B------:R-:W-:Y:S02]  /*3070*/  IMAD R16, R5, 0x10, R14 ;  /* 0x0000001005107824 */ /* 0x000fe400078e020e */
[----:B------:R-:W-:Y:S01]  /*3080*/  ISETP.GE.AND P1, PT, R19, c[0x0][0x17c], PT ;  /* 0x00005f0013007a0c */ /* 0x000fe20003f26270 */
[----:B------:R1:W-:Y:S01]  /*3090*/  @!P0 LDGSTS.E.128 [R15], [R8.64] ;  /* 0x00000000080f8fae */ /* 0x0003e2000b921c44 */
[----:B------:R-:W-:Y:S02]  /*30a0*/  ISETP.GE.AND P0, PT, R12, 0x80, PT ;  /* 0x000000800c00780c */ /* 0x000fe40003f06270 */
[----:B------:R-:W-:Y:S01]  /*30b0*/  ISETP.GE.OR P1, PT, R16, c[0x0][0x180], P1 ;  /* 0x0000600010007a0c */ /* 0x000fe20000f26670 */
[----:B------:R1:W-:Y:S01]  /*30c0*/  @!P2 LDGSTS.E.128 [R17], [R10.64] ;  /* 0x000000000a11afae */ /* 0x0003e2000b921c44 */
[----:B------:R-:W-:-:S11]  /*30d0*/  IADD3 R12, R12, 0x80, RZ ;  /* 0x000000800c0c7810 */ /* 0x000fd60007ffe0ff */
        /* <DEDUP_REMOVED lines=10> */
.L_x_47:
[----:B-1----:R-:W-:Y:S05]  /*3180*/  BSYNC B1 ;  /* 0x0000000000017941 */ /* 0x002fea0003800000 */
.L_x_46:
[----:B------:R-:W-:Y:S05]  /*3190*/  @!P0 BRA `(.L_x_48) ;  /* 0xfffffa0000008947 */ /* 0x000fea000383ffff */
.L_x_39:
[----:B------:R-:W-:Y:S05]  /*31a0*/  BSYNC B0 ;  /* 0x0000000000007941 */ /* 0x000fea0003800000 */
.L_x_38:
[----:B------:R-:W0:Y:S01]  /*31b0*/  LDGDEPBAR ;  /* 0x00000000000079af */ /* 0x000e220000000000 */
[----:B------:R-:W-:-:S05]  /*31c0*/  DEPBAR.LE SB0, 0x0 ;  /* 0x000080000000791a */ /* 0x000fca0000000000 */
.L_x_25:
[----:B------:R-:W-:Y:S02]  /*31d0*/  WARPSYNC 0xffffffff ;  /* 0xffffffff00007948 */ /* 0x000fe40003800000 */
[----:B------:R-:W-:Y:S01]  /*31e0*/  IADD3 R81, R81, 0x1, RZ ;  /* 0x0000000151517810 */ /* 0x000fe20007ffe0ff */
[----:B------:R-:W-:Y:S03]  /*31f0*/  BAR.SYNC.DEFER_BLOCKING 0x0 ;  /* 0x0000000000007b1d */ /* 0x000fe60000010000 */
[----:B------:R-:W-:-:S13]  /*3200*/  ISETP.GE.AND P0, PT, R81, R90, PT ;  /* 0x0000005a5100720c */ /* 0x000fda0003f06270 */
[----:B------:R-:W-:Y:S01]  /*3210*/  @P0 CALL.REL.NOINC `(.L_x_23) ;  /* 0x0000001000000944 */ /* 0x000fe20003c00000 */
[----:B------:R-:W-:Y:S05]  /*3220*/  BRA `(.L_x_49) ;  /* 0xffffe67000007947 */ /* 0x000fea000383ffff */
.L_x_23:
[----:B------:R-:W-:-:S13]  /*3230*/  ISETP.GE.AND P0, PT, R70, 0x20, PT ;  /* 0x000000204600780c */ /* 0x000fda0003f06270 */
[----:B------:R-:W-:Y:S05]  /*3240*/  @!P0 EXIT ;  /* 0x000000000000894d */ /* 0x000fea0003800000 */
[----:B-1----:R-:W-:Y:S01]  /*3250*/  IMAD R7, R72, 0x15, R71 ;  /* 0x0000001548077824 */ /* 0x002fe200078e0247 */
[C---:B------:R-:W-:Y:S02]  /*3260*/  IADD3 R4, R0.reuse, 0x10, RZ ;  /* 0x0000001000047810 */ /* 0x040fe40007ffe0ff */
[----:B------:R-:W-:Y:S02]  /*3270*/  IADD3 R6, R0, 0x20, RZ ;  /* 0x0000002000067810 */ /* 0x000fe40007ffe0ff */
[C---:B------:R-:W-:Y:S01]  /*3280*/  ISETP.GE.AND P0, PT, R7.reuse, c[0x0][0x178], PT ;  /* 0x00005e0007007a0c */ /* 0x040fe20003f06270 */
[----:B------:R-:W-:-:S03]  /*3290*/  IMAD R7, R7, c[0x0][0x17c], RZ ;  /* 0x00005f0007077a24 */ /* 0x000fc600078e02ff */
[----:B------:R-:W-:Y:S02]  /*32a0*/  ISETP.GE.OR P1, PT, R0, c[0x0][0x17c], P0 ;  /* 0x00005f0000007a0c */ /* 0x000fe40000726670 */
[----:B------:R-:W-:-:S11]  /*32b0*/  SHF.R.S32.HI R5, RZ, 0x1f, R7 ;  /* 0x0000001fff057819 */ /* 0x000fd60000011407 */
[----:B------:R-:W-:Y:S05]  /*32c0*/  @P1 BRA `(.L_x_50) ;  /* 0x0000013000001947 */ /* 0x000fea0003800000 */
[----:B------:R-:W1:Y:S01]  /*32d0*/  S2R R8, SR_LANEID ;  /* 0x0000000000087919 */ /* 0x000e620000000000 */
[----:B------:R-:W-:Y:S01]  /*32e0*/  IMAD.MOV.U32 R13, RZ, RZ, c[0x0][0x17c] ;  /* 0x00005f00ff0d7624 */ /* 0x000fe200078e00ff */
[C---:B------:R-:W-:Y:S01]  /*32f0*/  IADD3 R10, P1, R0.reuse, R7, RZ ;  /* 0x00000007000a7210 */ /* 0x040fe20007f3e0ff */
[----:B------:R-:W-:Y:S01]  /*3300*/  IMAD.MOV.U32 R9, RZ, RZ, RZ ;  /* 0x000000ffff097224 */ /* 0x000fe200078e00ff */
[----:B------:R-:W-:Y:S02]  /*3310*/  WARPSYNC 0xffffffff ;  /* 0xffffffff00007948 */ /* 0x000fe40003800000 */
[----:B------:R-:W-:Y:S02]  /*3320*/  SHF.R.U32.HI R13, RZ, 0x1, R13 ;  /* 0x00000001ff0d7819 */ /* 0x000fe4000001160d */
[----:B------:R-:W-:Y:S02]  /*3330*/  LEA.HI.X.SX32 R17, R0, R5, 0x1, P1 ;  /* 0x0000000500117211 */ /* 0x000fe400008f0eff */
[----:B------:R-:W-:-:S02]  /*3340*/  LEA R15, P1, R10, c[0x0][0x170], 0x1 ;  /* 0x00005c000a0f7a11 */ /* 0x000fc400078208ff */
[----:B-1----:R-:W-:Y:S02]  /*3350*/  SHF.R.U32.HI R11, RZ, 0x2, R8 ;  /* 0x00000002ff0b7819 */ /* 0x002fe40000011608 */
[----:B------:R-:W-:-:S05]  /*3360*/  LOP3.LUT R8, R8, 0x3, RZ, 0xc0, !PT ;  /* 0x0000000308087812 */ /* 0x000fca00078ec0ff */
[----:B------:R-:W-:Y:S01]  /*3370*/  IMAD.WIDE.U32 R8, R11, R13, R8 ;  /* 0x0000000d0b087225 */ /* 0x000fe200078e0008 */
[----:B------:R-:W-:-:S04]  /*3380*/  LEA.HI.X R11, R10, c[0x0][0x174], R17, 0x1, P1 ;  /* 0x00005d000a0b7a11 */ /* 0x000fc800008f0c11 */
[----:B------:R-:W-:-:S04]  /*3390*/  LEA R10, P1, R8, R15, 0x2 ;  /* 0x0000000f080a7211 */ /* 0x000fc800078210ff */
[----:B------:R-:W-:-:S05]  /*33a0*/  LEA.HI.X R11, R8, R11, R9, 0x2, P1 ;  /* 0x0000000b080b7211 */ /* 0x000fca00008f1409 */
[----:B------:R-:W-:Y:S01]  /*33b0*/  IMAD.WIDE.U32 R8, R13, 0x20, R10 ;  /* 0x000000200d087825 */ /* 0x000fe200078e000a */
[----:B------:R1:W-:Y:S04]  /*33c0*/  STG.E [R10.64], R2 ;  /* 0x000000020a007986 */ /* 0x0003e8000c101904 */
[----:B------:R1:W-:Y:S04]  /*33d0*/  STG.E [R8.64], R3 ;  /* 0x0000000308007986 */ /* 0x0003e8000c101904 */
[----:B------:R1:W-:Y:S04]  /*33e0*/  STG.E [R10.64+0x10], R68 ;  /* 0x000010440a007986 */ /* 0x0003e8000c101904 */
[----:B------:R1:W-:Y:S02]  /*33f0*/  STG.E [R8.64+0x10], R69 ;  /* 0x0000104508007986 */ /* 0x0003e4000c101904 */
.L_x_50:
[----:B------:R-:W-:Y:S02]  /*3400*/  ISETP.GE.OR P6, PT, R4, c[0x0][0x17c], P0 ;  /* 0x00005f0004007a0c */ /* 0x000fe400007c6670 */
[----:B-1----:R-:W-:-:S02]  /*3410*/  IADD3 R10, R0, 0x30, RZ ;  /* 0x00000030000a7810 */ /* 0x002fc40007ffe0ff */
[C---:B------:R-:W-:Y:S02]  /*3420*/  IADD3 R12, R0.reuse, 0x40, RZ ;  /* 0x00000040000c7810 */ /* 0x040fe40007ffe0ff */
[C---:B------:R-:W-:Y:S02]  /*3430*/  IADD3 R14, R0.reuse, 0x50, RZ ;  /* 0x00000050000e7810 */ /* 0x040fe40007ffe0ff */
[C---:B------:R-:W-:Y:S02]  /*3440*/  IADD3 R16, R0.reuse, 0x60, RZ ;  /* 0x0000006000107810 */ /* 0x040fe40007ffe0ff */
[----:B------:R-:W-:Y:S02]  /*3450*/  IADD3 R0, R0, 0x70, RZ ;  /* 0x0000007000007810 */ /* 0x000fe40007ffe0ff */
[----:B------:R-:W-:Y:S02]  /*3460*/  ISETP.GE.OR P5, PT, R6, c[0x0][0x17c], P0 ;  /* 0x00005f0006007a0c */ /* 0x000fe400007a6670 */
[----:B------:R-:W-:-:S02]  /*3470*/  ISETP.GE.OR P4, PT, R10, c[0x0][0x17c], P0 ;  /* 0x00005f000a007a0c */ /* 0x000fc40000786670 */
[----:B------:R-:W-:Y:S02]  /*3480*/  ISETP.GE.OR P3, PT, R12, c[0x0][0x17c], P0 ;  /* 0x00005f000c007a0c */ /* 0x000fe40000766670 */
[----:B------:R-:W-:Y:S02]  /*3490*/  ISETP.GE.OR P2, PT, R14, c[0x0][0x17c], P0 ;  /* 0x00005f000e007a0c */ /* 0x000fe40000746670 */
[----:B------:R-:W-:Y:S02]  /*34a0*/  ISETP.GE.OR P1, PT, R16, c[0x0][0x17c], P0 ;  /* 0x00005f0010007a0c */ /* 0x000fe40000726670 */
[----:B------:R-:W-:Y:S01]  /*34b0*/  ISETP.GE.OR P0, PT, R0, c[0x0][0x17c], P0 ;  /* 0x00005f0000007a0c */ /* 0x000fe20000706670 */
[----:B------:R-:W-:Y:S07]  /*34c0*/  @P6 BRA `(.L_x_51) ;  /* 0x0000013000006947 */ /* 0x000fee0003800000 */
[----:B------:R-:W1:Y:S01]  /*34d0*/  S2R R2, SR_LANEID ;  /* 0x0000000000027919 */ /* 0x000e620000000000 */
[----:B------:R-:W-:Y:S01]  /*34e0*/  IMAD.MOV.U32 R3, RZ, RZ, c[0x0][0x17c] ;  /* 0x00005f00ff037624 */ /* 0x000fe200078e00ff */
[----:B------:R-:W-:Y:S01]  /*34f0*/  IADD3 R13, P6, R7, R4, RZ ;  /* 0x00000004070d7210 */ /* 0x000fe20007fde0ff */
[----:B------:R-:W-:Y:S03]  /*3500*/  WARPSYNC 0xffffffff ;  /* 0xffffffff00007948 */ /* 0x000fe60003800000 */
[----:B------:R-:W-:Y:S01]  /*3510*/  SHF.R.U32.HI R15, RZ, 0x1, R3 ;  /* 0x00000001ff0f7819 */ /* 0x000fe20000011603 */
[----:B------:R-:W-:Y:S01]  /*3520*/  IMAD.MOV.U32 R3, RZ, RZ, RZ ;  /* 0x000000ffff037224 */ /* 0x000fe200078e00ff */
[----:B------:R-:W-:-:S02]  /*3530*/  LEA.HI.X.SX32 R4, R4, R5, 0x1, P6 ;  /* 0x0000000504047211 */ /* 0x000fc400030f0eff */
[----:B------:R-:W-:Y:S02]  /*3540*/  LEA R11, P6, R13, c[0x0][0x170], 0x1 ;  /* 0x00005c000d0b7a11 */ /* 0x000fe400078c08ff */
        /* <DEDUP_REMOVED lines=11> */
.L_x_51:
[----:B------:R-:W-:Y:S05]  /*3600*/  @P5 BRA `(.L_x_52) ;  /* 0x0000013000005947 */ /* 0x000fea0003800000 */
[----:B-1----:R-:W1:Y:S01]  /*3610*/  S2R R2, SR_LANEID ;  /* 0x0000000000027919 */ /* 0x002e620000000000 */
        /* <DEDUP_REMOVED lines=18> */
.L_x_52:
        /* <DEDUP_REMOVED lines=20> */
.L_x_53:
        /* <DEDUP_REMOVED lines=20> */
.L_x_54:
        /* <DEDUP_REMOVED lines=20> */
.L_x_55:
        /* <DEDUP_REMOVED lines=20> */
.L_x_56:
[----:B------:R-:W-:Y:S05]  /*3c40*/  @P0 EXIT ;  /* 0x000000000000094d */ /* 0x000fea0003800000 */
        /* <DEDUP_REMOVED lines=15> */
[----:B------:R-:W-:Y:S04]  /*3d40*/  STG.E [R2.64], R52 ;  /* 0x0000003402007986 */ /* 0x000fe8000c101904 */
[----:B------:R-:W-:Y:S04]  /*3d50*/  STG.E [R4.64], R53 ;  /* 0x0000003504007986 */ /* 0x000fe8000c101904 */
[----:B------:R-:W-:Y:S04]  /*3d60*/  STG.E [R2.64+0x10], R54 ;  /* 0x0000103602007986 */ /* 0x000fe8000c101904 */
[----:B------:R-:W-:Y:S01]  /*3d70*/  STG.E [R4.64+0x10], R55 ;  /* 0x0000103704007986 */ /* 0x000fe2000c101904 */
[----:B------:R-:W-:Y:S05]  /*3d80*/  EXIT ;  /* 0x000000000000794d */ /* 0x000fea0003800000 */
.L_x_57:
[----:B------:R-:W-:-:S00]  /*3d90*/  BRA `(.L_x_57) ;  /* 0xfffffff000007947 */ /* 0x000fc0000383ffff */
[----:B------:R-:W-:-:S00]  /*3da0*/  NOP ;  /* 0x0000000000007918 */ /* 0x000fc00000000000 */
        /* <DEDUP_REMOVED lines=13> */
.L_x_58:


//--------------------- .nv.shared.gemm_mma_kernel --------------------------
	.section	.nv.shared.gemm_mma_kernel,"aw",@nobits
	.sectionflags	@""
	.align	16
